//
// Generated by NVIDIA NVVM Compiler
//
// Compiler Build ID: CL-36424714
// Cuda compilation tools, release 13.0, V13.0.88
// Based on NVVM 20.0.0
//

.version 9.0
.target sm_100
.address_size 64

	// .globl	my_kernel_kernel0
// _ZZ17my_kernel_kernel0E18PaddedInput_shared has been demoted
// _ZZ17my_kernel_kernel0E18placeholder_shared has been demoted

.visible .entry my_kernel_kernel0(
	.param .u64 .ptr .align 1 my_kernel_kernel0_param_0,
	.param .u64 .ptr .align 1 my_kernel_kernel0_param_1,
	.param .u64 .ptr .align 1 my_kernel_kernel0_param_2,
	.param .u64 .ptr .align 1 my_kernel_kernel0_param_3
)
{
	.local .align 16 .b8 	__local_depot0[1024];
	.reg .b64 	%SP;
	.reg .b64 	%SPL;
	.reg .pred 	%p<12>;
	.reg .b16 	%rs<29>;
	.reg .b32 	%r<117>;
	.reg .b32 	%f<650>;
	.reg .b64 	%rd<45>;
	// demoted variable
	.shared .align 4 .b8 _ZZ17my_kernel_kernel0E18PaddedInput_shared[3360];
	// demoted variable
	.shared .align 4 .b8 _ZZ17my_kernel_kernel0E18placeholder_shared[2048];
	mov.u64 	%SPL, __local_depot0;
	ld.param.u64 	%rd7, [my_kernel_kernel0_param_0];
	ld.param.u64 	%rd8, [my_kernel_kernel0_param_1];
	cvta.to.global.u64 	%rd1, %rd7;
	cvta.to.global.u64 	%rd2, %rd8;
	add.u64 	%rd3, %SPL, 0;
	mov.f32 	%f65, 0f00000000;
	st.local.v4.f32 	[%rd3], {%f65, %f65, %f65, %f65};
	st.local.v4.f32 	[%rd3+256], {%f65, %f65, %f65, %f65};
	st.local.v4.f32 	[%rd3+512], {%f65, %f65, %f65, %f65};
	st.local.v4.f32 	[%rd3+768], {%f65, %f65, %f65, %f65};
	st.local.v4.f32 	[%rd3+16], {%f65, %f65, %f65, %f65};
	st.local.v4.f32 	[%rd3+272], {%f65, %f65, %f65, %f65};
	st.local.v4.f32 	[%rd3+528], {%f65, %f65, %f65, %f65};
	st.local.v4.f32 	[%rd3+784], {%f65, %f65, %f65, %f65};
	st.local.v4.f32 	[%rd3+32], {%f65, %f65, %f65, %f65};
	st.local.v4.f32 	[%rd3+288], {%f65, %f65, %f65, %f65};
	st.local.v4.f32 	[%rd3+544], {%f65, %f65, %f65, %f65};
	st.local.v4.f32 	[%rd3+800], {%f65, %f65, %f65, %f65};
	st.local.v4.f32 	[%rd3+48], {%f65, %f65, %f65, %f65};
	st.local.v4.f32 	[%rd3+304], {%f65, %f65, %f65, %f65};
	st.local.v4.f32 	[%rd3+560], {%f65, %f65, %f65, %f65};
	st.local.v4.f32 	[%rd3+816], {%f65, %f65, %f65, %f65};
	st.local.v4.f32 	[%rd3+64], {%f65, %f65, %f65, %f65};
	st.local.v4.f32 	[%rd3+320], {%f65, %f65, %f65, %f65};
	st.local.v4.f32 	[%rd3+576], {%f65, %f65, %f65, %f65};
	st.local.v4.f32 	[%rd3+832], {%f65, %f65, %f65, %f65};
	st.local.v4.f32 	[%rd3+80], {%f65, %f65, %f65, %f65};
	st.local.v4.f32 	[%rd3+336], {%f65, %f65, %f65, %f65};
	st.local.v4.f32 	[%rd3+592], {%f65, %f65, %f65, %f65};
	st.local.v4.f32 	[%rd3+848], {%f65, %f65, %f65, %f65};
	st.local.v4.f32 	[%rd3+96], {%f65, %f65, %f65, %f65};
	st.local.v4.f32 	[%rd3+352], {%f65, %f65, %f65, %f65};
	st.local.v4.f32 	[%rd3+608], {%f65, %f65, %f65, %f65};
	st.local.v4.f32 	[%rd3+864], {%f65, %f65, %f65, %f65};
	st.local.v4.f32 	[%rd3+112], {%f65, %f65, %f65, %f65};
	st.local.v4.f32 	[%rd3+368], {%f65, %f65, %f65, %f65};
	st.local.v4.f32 	[%rd3+624], {%f65, %f65, %f65, %f65};
	st.local.v4.f32 	[%rd3+880], {%f65, %f65, %f65, %f65};
	st.local.v4.f32 	[%rd3+128], {%f65, %f65, %f65, %f65};
	st.local.v4.f32 	[%rd3+384], {%f65, %f65, %f65, %f65};
	st.local.v4.f32 	[%rd3+640], {%f65, %f65, %f65, %f65};
	st.local.v4.f32 	[%rd3+896], {%f65, %f65, %f65, %f65};
	st.local.v4.f32 	[%rd3+144], {%f65, %f65, %f65, %f65};
	st.local.v4.f32 	[%rd3+400], {%f65, %f65, %f65, %f65};
	st.local.v4.f32 	[%rd3+656], {%f65, %f65, %f65, %f65};
	st.local.v4.f32 	[%rd3+912], {%f65, %f65, %f65, %f65};
	st.local.v4.f32 	[%rd3+160], {%f65, %f65, %f65, %f65};
	st.local.v4.f32 	[%rd3+416], {%f65, %f65, %f65, %f65};
	st.local.v4.f32 	[%rd3+672], {%f65, %f65, %f65, %f65};
	st.local.v4.f32 	[%rd3+928], {%f65, %f65, %f65, %f65};
	st.local.v4.f32 	[%rd3+176], {%f65, %f65, %f65, %f65};
	st.local.v4.f32 	[%rd3+432], {%f65, %f65, %f65, %f65};
	st.local.v4.f32 	[%rd3+688], {%f65, %f65, %f65, %f65};
	st.local.v4.f32 	[%rd3+944], {%f65, %f65, %f65, %f65};
	st.local.v4.f32 	[%rd3+192], {%f65, %f65, %f65, %f65};
	st.local.v4.f32 	[%rd3+448], {%f65, %f65, %f65, %f65};
	st.local.v4.f32 	[%rd3+704], {%f65, %f65, %f65, %f65};
	st.local.v4.f32 	[%rd3+960], {%f65, %f65, %f65, %f65};
	st.local.v4.f32 	[%rd3+208], {%f65, %f65, %f65, %f65};
	st.local.v4.f32 	[%rd3+464], {%f65, %f65, %f65, %f65};
	st.local.v4.f32 	[%rd3+720], {%f65, %f65, %f65, %f65};
	st.local.v4.f32 	[%rd3+976], {%f65, %f65, %f65, %f65};
	st.local.v4.f32 	[%rd3+224], {%f65, %f65, %f65, %f65};
	st.local.v4.f32 	[%rd3+480], {%f65, %f65, %f65, %f65};
	st.local.v4.f32 	[%rd3+736], {%f65, %f65, %f65, %f65};
	st.local.v4.f32 	[%rd3+992], {%f65, %f65, %f65, %f65};
	st.local.v4.f32 	[%rd3+240], {%f65, %f65, %f65, %f65};
	st.local.v4.f32 	[%rd3+496], {%f65, %f65, %f65, %f65};
	st.local.v4.f32 	[%rd3+752], {%f65, %f65, %f65, %f65};
	st.local.v4.f32 	[%rd3+1008], {%f65, %f65, %f65, %f65};
	mov.u32 	%r1, %ctaid.x;
	and.b32  	%r2, %r1, 524280;
	mov.u32 	%r3, %tid.x;
	shl.b32 	%r4, %r3, 4;
	shl.b32 	%r26, %r1, 6;
	and.b32  	%r5, %r26, 448;
	and.b32  	%r6, %r4, 16352;
	and.b32  	%r7, %r4, 16;
	mov.b32 	%r110, 0;
	shl.b32 	%r87, %r7, 2;
$L__BB0_1:
	shl.b32 	%r29, %r3, 2;
	mov.u32 	%r30, _ZZ17my_kernel_kernel0E18PaddedInput_shared;
	add.s32 	%r31, %r29, %r30;
	add.s32 	%r111, %r31, 64;
	bar.sync 	0;
	shl.b32 	%r32, %r110, 3;
	add.s32 	%r10, %r32, %r3;
	mov.b32 	%r113, -104;
	mov.b32 	%r112, 64;
$L__BB0_2:
	add.s32 	%r14, %r113, 105;
	cvt.u16.u32 	%rs2, %r113;
	add.s16 	%rs1, %rs2, 104;
	and.b16  	%rs3, %rs1, 255;
	mul.lo.s16 	%rs4, %rs3, 137;
	shr.u16 	%rs5, %rs4, 11;
	cvt.u32.u16 	%r33, %rs5;
	add.s32 	%r34, %r2, %r33;
	shl.b32 	%r35, %r34, 12;
	mul.lo.s16 	%rs6, %rs5, 15;
	sub.s16 	%rs7, %rs1, %rs6;
	and.b16  	%rs8, %rs7, 255;
	mul.wide.u16 	%r36, %rs8, 256;
	add.s32 	%r37, %r10, %r36;
	add.s32 	%r38, %r37, %r35;
	mul.wide.u32 	%rd10, %r38, 4;
	add.s64 	%rd11, %rd1, %rd10;
	ld.global.nc.f32 	%f66, [%rd11];
	st.shared.f32 	[%r111+-64], %f66;
	setp.eq.s32 	%p3, %r112, 3392;
	@%p3 bra 	$L__BB0_4;
	cvt.u16.u32 	%rs9, %r14;
	mul.lo.s16 	%rs10, %rs9, 137;
	shr.u16 	%rs11, %rs10, 11;
	cvt.u32.u16 	%r39, %rs11;
	add.s32 	%r40, %r2, %r39;
	shl.b32 	%r41, %r40, 12;
	mul.lo.s16 	%rs12, %rs11, 15;
	sub.s16 	%rs13, %rs9, %rs12;
	and.b16  	%rs14, %rs13, 255;
	mul.wide.u16 	%r42, %rs14, 256;
	add.s32 	%r43, %r10, %r42;
	add.s32 	%r44, %r43, %r41;
	mul.wide.u32 	%rd12, %r44, 4;
	add.s64 	%rd13, %rd1, %rd12;
	ld.global.nc.f32 	%f67, [%rd13];
	st.shared.f32 	[%r111+-32], %f67;
	add.s16 	%rs15, %rs1, 2;
	and.b16  	%rs16, %rs15, 255;
	mul.lo.s16 	%rs17, %rs16, 137;
	shr.u16 	%rs18, %rs17, 11;
	cvt.u32.u16 	%r45, %rs18;
	add.s32 	%r46, %r2, %r45;
	shl.b32 	%r47, %r46, 12;
	mul.lo.s16 	%rs19, %rs18, 15;
	sub.s16 	%rs20, %rs15, %rs19;
	and.b16  	%rs21, %rs20, 255;
	mul.wide.u16 	%r48, %rs21, 256;
	add.s32 	%r49, %r10, %r48;
	add.s32 	%r50, %r49, %r47;
	mul.wide.u32 	%rd14, %r50, 4;
	add.s64 	%rd15, %rd1, %rd14;
	ld.global.nc.f32 	%f68, [%rd15];
	st.shared.f32 	[%r111], %f68;
	add.s16 	%rs22, %rs1, 3;
	and.b16  	%rs23, %rs22, 255;
	mul.lo.s16 	%rs24, %rs23, 137;
	shr.u16 	%rs25, %rs24, 11;
	cvt.u32.u16 	%r51, %rs25;
	add.s32 	%r52, %r2, %r51;
	shl.b32 	%r53, %r52, 12;
	mul.lo.s16 	%rs26, %rs25, 15;
	sub.s16 	%rs27, %rs22, %rs26;
	and.b16  	%rs28, %rs27, 255;
	mul.wide.u16 	%r54, %rs28, 256;
	add.s32 	%r55, %r10, %r54;
	add.s32 	%r56, %r55, %r53;
	mul.wide.u32 	%rd16, %r56, 4;
	add.s64 	%rd17, %rd1, %rd16;
	ld.global.nc.f32 	%f69, [%rd17];
	st.shared.f32 	[%r111+32], %f69;
	add.s32 	%r113, %r113, 4;
	add.s32 	%r112, %r112, 128;
	add.s32 	%r111, %r111, 128;
	bra.uni 	$L__BB0_2;
$L__BB0_4:
	shl.b32 	%r58, %r110, 12;
	add.s32 	%r60, %r5, %r29;
	add.s32 	%r61, %r60, %r58;
	mul.wide.u32 	%rd18, %r61, 4;
	add.s64 	%rd19, %rd2, %rd18;
	ld.global.nc.v4.f32 	{%f70, %f71, %f72, %f73}, [%rd19];
	mov.u32 	%r62, _ZZ17my_kernel_kernel0E18placeholder_shared;
	add.s32 	%r63, %r62, %r4;
	st.shared.v4.f32 	[%r63], {%f70, %f71, %f72, %f73};
	ld.global.nc.v4.f32 	{%f74, %f75, %f76, %f77}, [%rd19+128];
	st.shared.v4.f32 	[%r63+128], {%f74, %f75, %f76, %f77};
	ld.global.nc.v4.f32 	{%f78, %f79, %f80, %f81}, [%rd19+2048];
	st.shared.v4.f32 	[%r63+256], {%f78, %f79, %f80, %f81};
	shl.b32 	%r64, %r3, 5;
	add.s32 	%r65, %r64, 768;
	and.b32  	%r66, %r65, 65024;
	add.s32 	%r67, %r61, %r66;
	mul.wide.u32 	%rd20, %r67, 4;
	add.s64 	%rd21, %rd2, %rd20;
	ld.global.nc.v4.f32 	{%f82, %f83, %f84, %f85}, [%rd21+128];
	st.shared.v4.f32 	[%r63+384], {%f82, %f83, %f84, %f85};
	ld.global.nc.v4.f32 	{%f86, %f87, %f88, %f89}, [%rd19+4096];
	st.shared.v4.f32 	[%r63+512], {%f86, %f87, %f88, %f89};
	add.s32 	%r68, %r64, 1280;
	and.b32  	%r69, %r68, 65024;
	add.s32 	%r70, %r61, %r69;
	mul.wide.u32 	%rd22, %r70, 4;
	add.s64 	%rd23, %rd2, %rd22;
	ld.global.nc.v4.f32 	{%f90, %f91, %f92, %f93}, [%rd23+128];
	st.shared.v4.f32 	[%r63+640], {%f90, %f91, %f92, %f93};
	ld.global.nc.v4.f32 	{%f94, %f95, %f96, %f97}, [%rd19+6144];
	st.shared.v4.f32 	[%r63+768], {%f94, %f95, %f96, %f97};
	add.s32 	%r71, %r64, 1792;
	and.b32  	%r72, %r71, 65024;
	add.s32 	%r73, %r61, %r72;
	mul.wide.u32 	%rd24, %r73, 4;
	add.s64 	%rd25, %rd2, %rd24;
	ld.global.nc.v4.f32 	{%f98, %f99, %f100, %f101}, [%rd25+128];
	st.shared.v4.f32 	[%r63+896], {%f98, %f99, %f100, %f101};
	ld.global.nc.v4.f32 	{%f102, %f103, %f104, %f105}, [%rd19+8192];
	st.shared.v4.f32 	[%r63+1024], {%f102, %f103, %f104, %f105};
	add.s32 	%r74, %r64, 2304;
	and.b32  	%r75, %r74, 65024;
	add.s32 	%r76, %r61, %r75;
	mul.wide.u32 	%rd26, %r76, 4;
	add.s64 	%rd27, %rd2, %rd26;
	ld.global.nc.v4.f32 	{%f106, %f107, %f108, %f109}, [%rd27+128];
	st.shared.v4.f32 	[%r63+1152], {%f106, %f107, %f108, %f109};
	ld.global.nc.v4.f32 	{%f110, %f111, %f112, %f113}, [%rd19+10240];
	st.shared.v4.f32 	[%r63+1280], {%f110, %f111, %f112, %f113};
	add.s32 	%r77, %r64, 2816;
	and.b32  	%r78, %r77, 65024;
	add.s32 	%r79, %r61, %r78;
	mul.wide.u32 	%rd28, %r79, 4;
	add.s64 	%rd29, %rd2, %rd28;
	ld.global.nc.v4.f32 	{%f114, %f115, %f116, %f117}, [%rd29+128];
	st.shared.v4.f32 	[%r63+1408], {%f114, %f115, %f116, %f117};
	ld.global.nc.v4.f32 	{%f118, %f119, %f120, %f121}, [%rd19+12288];
	st.shared.v4.f32 	[%r63+1536], {%f118, %f119, %f120, %f121};
	add.s32 	%r80, %r64, 3328;
	and.b32  	%r81, %r80, 65024;
	add.s32 	%r82, %r61, %r81;
	mul.wide.u32 	%rd30, %r82, 4;
	add.s64 	%rd31, %rd2, %rd30;
	ld.global.nc.v4.f32 	{%f122, %f123, %f124, %f125}, [%rd31+128];
	st.shared.v4.f32 	[%r63+1664], {%f122, %f123, %f124, %f125};
	ld.global.nc.v4.f32 	{%f126, %f127, %f128, %f129}, [%rd19+14336];
	st.shared.v4.f32 	[%r63+1792], {%f126, %f127, %f128, %f129};
	add.s32 	%r83, %r64, 3840;
	and.b32  	%r84, %r83, 65024;
	add.s32 	%r85, %r61, %r84;
	mul.wide.u32 	%rd32, %r85, 4;
	add.s64 	%rd33, %rd2, %rd32;
	ld.global.nc.v4.f32 	{%f130, %f131, %f132, %f133}, [%rd33+128];
	st.shared.v4.f32 	[%r63+1920], {%f130, %f131, %f132, %f133};
	bar.sync 	0;
	mov.b32 	%r114, 0;
$L__BB0_5:
	add.s32 	%r19, %r114, %r6;
	shl.b32 	%r88, %r114, 8;
	or.b32  	%r89, %r88, %r87;
	mov.u32 	%r90, _ZZ17my_kernel_kernel0E18placeholder_shared;
	add.s32 	%r91, %r90, %r89;
	ld.shared.f32 	%f1, [%r91];
	ld.shared.f32 	%f2, [%r91+128];
	ld.shared.f32 	%f3, [%r91+4];
	ld.shared.f32 	%f4, [%r91+132];
	ld.shared.f32 	%f5, [%r91+8];
	ld.shared.f32 	%f6, [%r91+136];
	ld.shared.f32 	%f7, [%r91+12];
	ld.shared.f32 	%f8, [%r91+140];
	ld.shared.f32 	%f9, [%r91+16];
	ld.shared.f32 	%f10, [%r91+144];
	ld.shared.f32 	%f11, [%r91+20];
	ld.shared.f32 	%f12, [%r91+148];
	ld.shared.f32 	%f13, [%r91+24];
	ld.shared.f32 	%f14, [%r91+152];
	ld.shared.f32 	%f15, [%r91+28];
	ld.shared.f32 	%f16, [%r91+156];
	ld.shared.f32 	%f17, [%r91+32];
	ld.shared.f32 	%f18, [%r91+160];
	ld.shared.f32 	%f19, [%r91+36];
	ld.shared.f32 	%f20, [%r91+164];
	ld.shared.f32 	%f21, [%r91+40];
	ld.shared.f32 	%f22, [%r91+168];
	ld.shared.f32 	%f23, [%r91+44];
	ld.shared.f32 	%f24, [%r91+172];
	ld.shared.f32 	%f25, [%r91+48];
	ld.shared.f32 	%f26, [%r91+176];
	ld.shared.f32 	%f27, [%r91+52];
	ld.shared.f32 	%f28, [%r91+180];
	ld.shared.f32 	%f29, [%r91+56];
	ld.shared.f32 	%f30, [%r91+184];
	ld.shared.f32 	%f31, [%r91+60];
	ld.shared.f32 	%f32, [%r91+188];
	mov.b32 	%r115, 0;
	mov.pred 	%p10, -1;
$L__BB0_6:
	mov.pred 	%p1, %p10;
	shl.b32 	%r93, %r115, 5;
	mad.lo.s32 	%r94, %r115, 240, %r19;
	shl.b32 	%r95, %r94, 2;
	mov.u32 	%r96, _ZZ17my_kernel_kernel0E18PaddedInput_shared;
	add.s32 	%r97, %r96, %r95;
	ld.shared.f32 	%f134, [%r97+1920];
	ld.shared.f32 	%f135, [%r97];
	mul.wide.u32 	%rd34, %r93, 4;
	add.s64 	%rd35, %rd3, %rd34;
	ld.local.v4.f32 	{%f136, %f137, %f138, %f139}, [%rd35];
	fma.rn.f32 	%f140, %f135, %f1, %f136;
	ld.local.v4.f32 	{%f141, %f142, %f143, %f144}, [%rd35+256];
	fma.rn.f32 	%f145, %f135, %f2, %f141;
	ld.local.v4.f32 	{%f146, %f147, %f148, %f149}, [%rd35+512];
	fma.rn.f32 	%f150, %f134, %f1, %f146;
	ld.local.v4.f32 	{%f151, %f152, %f153, %f154}, [%rd35+768];
	fma.rn.f32 	%f155, %f134, %f2, %f151;
	fma.rn.f32 	%f156, %f135, %f3, %f137;
	fma.rn.f32 	%f157, %f135, %f4, %f142;
	fma.rn.f32 	%f158, %f134, %f3, %f147;
	fma.rn.f32 	%f159, %f134, %f4, %f152;
	fma.rn.f32 	%f160, %f135, %f5, %f138;
	fma.rn.f32 	%f161, %f135, %f6, %f143;
	fma.rn.f32 	%f162, %f134, %f5, %f148;
	fma.rn.f32 	%f163, %f134, %f6, %f153;
	fma.rn.f32 	%f164, %f135, %f7, %f139;
	st.local.v4.f32 	[%rd35], {%f140, %f156, %f160, %f164};
	fma.rn.f32 	%f165, %f135, %f8, %f144;
	st.local.v4.f32 	[%rd35+256], {%f145, %f157, %f161, %f165};
	fma.rn.f32 	%f166, %f134, %f7, %f149;
	st.local.v4.f32 	[%rd35+512], {%f150, %f158, %f162, %f166};
	fma.rn.f32 	%f167, %f134, %f8, %f154;
	st.local.v4.f32 	[%rd35+768], {%f155, %f159, %f163, %f167};
	ld.local.v4.f32 	{%f168, %f169, %f170, %f171}, [%rd35+16];
	fma.rn.f32 	%f172, %f135, %f9, %f168;
	ld.local.v4.f32 	{%f173, %f174, %f175, %f176}, [%rd35+272];
	fma.rn.f32 	%f177, %f135, %f10, %f173;
	ld.local.v4.f32 	{%f178, %f179, %f180, %f181}, [%rd35+528];
	fma.rn.f32 	%f182, %f134, %f9, %f178;
	ld.local.v4.f32 	{%f183, %f184, %f185, %f186}, [%rd35+784];
	fma.rn.f32 	%f187, %f134, %f10, %f183;
	fma.rn.f32 	%f188, %f135, %f11, %f169;
	fma.rn.f32 	%f189, %f135, %f12, %f174;
	fma.rn.f32 	%f190, %f134, %f11, %f179;
	fma.rn.f32 	%f191, %f134, %f12, %f184;
	fma.rn.f32 	%f192, %f135, %f13, %f170;
	fma.rn.f32 	%f193, %f135, %f14, %f175;
	fma.rn.f32 	%f194, %f134, %f13, %f180;
	fma.rn.f32 	%f195, %f134, %f14, %f185;
	fma.rn.f32 	%f196, %f135, %f15, %f171;
	st.local.v4.f32 	[%rd35+16], {%f172, %f188, %f192, %f196};
	fma.rn.f32 	%f197, %f135, %f16, %f176;
	st.local.v4.f32 	[%rd35+272], {%f177, %f189, %f193, %f197};
	fma.rn.f32 	%f198, %f134, %f15, %f181;
	st.local.v4.f32 	[%rd35+528], {%f182, %f190, %f194, %f198};
	fma.rn.f32 	%f199, %f134, %f16, %f186;
	st.local.v4.f32 	[%rd35+784], {%f187, %f191, %f195, %f199};
	ld.local.v4.f32 	{%f200, %f201, %f202, %f203}, [%rd35+32];
	fma.rn.f32 	%f204, %f135, %f17, %f200;
	ld.local.v4.f32 	{%f205, %f206, %f207, %f208}, [%rd35+288];
	fma.rn.f32 	%f209, %f135, %f18, %f205;
	ld.local.v4.f32 	{%f210, %f211, %f212, %f213}, [%rd35+544];
	fma.rn.f32 	%f214, %f134, %f17, %f210;
	ld.local.v4.f32 	{%f215, %f216, %f217, %f218}, [%rd35+800];
	fma.rn.f32 	%f219, %f134, %f18, %f215;
	fma.rn.f32 	%f220, %f135, %f19, %f201;
	fma.rn.f32 	%f221, %f135, %f20, %f206;
	fma.rn.f32 	%f222, %f134, %f19, %f211;
	fma.rn.f32 	%f223, %f134, %f20, %f216;
	fma.rn.f32 	%f224, %f135, %f21, %f202;
	fma.rn.f32 	%f225, %f135, %f22, %f207;
	fma.rn.f32 	%f226, %f134, %f21, %f212;
	fma.rn.f32 	%f227, %f134, %f22, %f217;
	fma.rn.f32 	%f228, %f135, %f23, %f203;
	st.local.v4.f32 	[%rd35+32], {%f204, %f220, %f224, %f228};
	fma.rn.f32 	%f229, %f135, %f24, %f208;
	st.local.v4.f32 	[%rd35+288], {%f209, %f221, %f225, %f229};
	fma.rn.f32 	%f230, %f134, %f23, %f213;
	st.local.v4.f32 	[%rd35+544], {%f214, %f222, %f226, %f230};
	fma.rn.f32 	%f231, %f134, %f24, %f218;
	st.local.v4.f32 	[%rd35+800], {%f219, %f223, %f227, %f231};
	ld.local.v4.f32 	{%f232, %f233, %f234, %f235}, [%rd35+48];
	fma.rn.f32 	%f236, %f135, %f25, %f232;
	ld.local.v4.f32 	{%f237, %f238, %f239, %f240}, [%rd35+304];
	fma.rn.f32 	%f241, %f135, %f26, %f237;
	ld.local.v4.f32 	{%f242, %f243, %f244, %f245}, [%rd35+560];
	fma.rn.f32 	%f246, %f134, %f25, %f242;
	ld.local.v4.f32 	{%f247, %f248, %f249, %f250}, [%rd35+816];
	fma.rn.f32 	%f251, %f134, %f26, %f247;
	fma.rn.f32 	%f252, %f135, %f27, %f233;
	fma.rn.f32 	%f253, %f135, %f28, %f238;
	fma.rn.f32 	%f254, %f134, %f27, %f243;
	fma.rn.f32 	%f255, %f134, %f28, %f248;
	fma.rn.f32 	%f256, %f135, %f29, %f234;
	fma.rn.f32 	%f257, %f135, %f30, %f239;
	fma.rn.f32 	%f258, %f134, %f29, %f244;
	fma.rn.f32 	%f259, %f134, %f30, %f249;
	fma.rn.f32 	%f260, %f135, %f31, %f235;
	st.local.v4.f32 	[%rd35+48], {%f236, %f252, %f256, %f260};
	fma.rn.f32 	%f261, %f135, %f32, %f240;
	st.local.v4.f32 	[%rd35+304], {%f241, %f253, %f257, %f261};
	fma.rn.f32 	%f262, %f134, %f31, %f245;
	st.local.v4.f32 	[%rd35+560], {%f246, %f254, %f258, %f262};
	fma.rn.f32 	%f263, %f134, %f32, %f250;
	st.local.v4.f32 	[%rd35+816], {%f251, %f255, %f259, %f263};
	ld.shared.f32 	%f264, [%r97+1984];
	ld.shared.f32 	%f265, [%r97+64];
	ld.local.v4.f32 	{%f266, %f267, %f268, %f269}, [%rd35+64];
	fma.rn.f32 	%f270, %f265, %f1, %f266;
	ld.local.v4.f32 	{%f271, %f272, %f273, %f274}, [%rd35+320];
	fma.rn.f32 	%f275, %f265, %f2, %f271;
	ld.local.v4.f32 	{%f276, %f277, %f278, %f279}, [%rd35+576];
	fma.rn.f32 	%f280, %f264, %f1, %f276;
	ld.local.v4.f32 	{%f281, %f282, %f283, %f284}, [%rd35+832];
	fma.rn.f32 	%f285, %f264, %f2, %f281;
	fma.rn.f32 	%f286, %f265, %f3, %f267;
	fma.rn.f32 	%f287, %f265, %f4, %f272;
	fma.rn.f32 	%f288, %f264, %f3, %f277;
	fma.rn.f32 	%f289, %f264, %f4, %f282;
	fma.rn.f32 	%f290, %f265, %f5, %f268;
	fma.rn.f32 	%f291, %f265, %f6, %f273;
	fma.rn.f32 	%f292, %f264, %f5, %f278;
	fma.rn.f32 	%f293, %f264, %f6, %f283;
	fma.rn.f32 	%f294, %f265, %f7, %f269;
	st.local.v4.f32 	[%rd35+64], {%f270, %f286, %f290, %f294};
	fma.rn.f32 	%f295, %f265, %f8, %f274;
	st.local.v4.f32 	[%rd35+320], {%f275, %f287, %f291, %f295};
	fma.rn.f32 	%f296, %f264, %f7, %f279;
	st.local.v4.f32 	[%rd35+576], {%f280, %f288, %f292, %f296};
	fma.rn.f32 	%f297, %f264, %f8, %f284;
	st.local.v4.f32 	[%rd35+832], {%f285, %f289, %f293, %f297};
	ld.local.v4.f32 	{%f298, %f299, %f300, %f301}, [%rd35+80];
	fma.rn.f32 	%f302, %f265, %f9, %f298;
	ld.local.v4.f32 	{%f303, %f304, %f305, %f306}, [%rd35+336];
	fma.rn.f32 	%f307, %f265, %f10, %f303;
	ld.local.v4.f32 	{%f308, %f309, %f310, %f311}, [%rd35+592];
	fma.rn.f32 	%f312, %f264, %f9, %f308;
	ld.local.v4.f32 	{%f313, %f314, %f315, %f316}, [%rd35+848];
	fma.rn.f32 	%f317, %f264, %f10, %f313;
	fma.rn.f32 	%f318, %f265, %f11, %f299;
	fma.rn.f32 	%f319, %f265, %f12, %f304;
	fma.rn.f32 	%f320, %f264, %f11, %f309;
	fma.rn.f32 	%f321, %f264, %f12, %f314;
	fma.rn.f32 	%f322, %f265, %f13, %f300;
	fma.rn.f32 	%f323, %f265, %f14, %f305;
	fma.rn.f32 	%f324, %f264, %f13, %f310;
	fma.rn.f32 	%f325, %f264, %f14, %f315;
	fma.rn.f32 	%f326, %f265, %f15, %f301;
	st.local.v4.f32 	[%rd35+80], {%f302, %f318, %f322, %f326};
	fma.rn.f32 	%f327, %f265, %f16, %f306;
	st.local.v4.f32 	[%rd35+336], {%f307, %f319, %f323, %f327};
	fma.rn.f32 	%f328, %f264, %f15, %f311;
	st.local.v4.f32 	[%rd35+592], {%f312, %f320, %f324, %f328};
	fma.rn.f32 	%f329, %f264, %f16, %f316;
	st.local.v4.f32 	[%rd35+848], {%f317, %f321, %f325, %f329};
	ld.local.v4.f32 	{%f330, %f331, %f332, %f333}, [%rd35+96];
	fma.rn.f32 	%f334, %f265, %f17, %f330;
	ld.local.v4.f32 	{%f335, %f336, %f337, %f338}, [%rd35+352];
	fma.rn.f32 	%f339, %f265, %f18, %f335;
	ld.local.v4.f32 	{%f340, %f341, %f342, %f343}, [%rd35+608];
	fma.rn.f32 	%f344, %f264, %f17, %f340;
	ld.local.v4.f32 	{%f345, %f346, %f347, %f348}, [%rd35+864];
	fma.rn.f32 	%f349, %f264, %f18, %f345;
	fma.rn.f32 	%f350, %f265, %f19, %f331;
	fma.rn.f32 	%f351, %f265, %f20, %f336;
	fma.rn.f32 	%f352, %f264, %f19, %f341;
	fma.rn.f32 	%f353, %f264, %f20, %f346;
	fma.rn.f32 	%f354, %f265, %f21, %f332;
	fma.rn.f32 	%f355, %f265, %f22, %f337;
	fma.rn.f32 	%f356, %f264, %f21, %f342;
	fma.rn.f32 	%f357, %f264, %f22, %f347;
	fma.rn.f32 	%f358, %f265, %f23, %f333;
	st.local.v4.f32 	[%rd35+96], {%f334, %f350, %f354, %f358};
	fma.rn.f32 	%f359, %f265, %f24, %f338;
	st.local.v4.f32 	[%rd35+352], {%f339, %f351, %f355, %f359};
	fma.rn.f32 	%f360, %f264, %f23, %f343;
	st.local.v4.f32 	[%rd35+608], {%f344, %f352, %f356, %f360};
	fma.rn.f32 	%f361, %f264, %f24, %f348;
	st.local.v4.f32 	[%rd35+864], {%f349, %f353, %f357, %f361};
	ld.local.v4.f32 	{%f362, %f363, %f364, %f365}, [%rd35+112];
	fma.rn.f32 	%f366, %f265, %f25, %f362;
	ld.local.v4.f32 	{%f367, %f368, %f369, %f370}, [%rd35+368];
	fma.rn.f32 	%f371, %f265, %f26, %f367;
	ld.local.v4.f32 	{%f372, %f373, %f374, %f375}, [%rd35+624];
	fma.rn.f32 	%f376, %f264, %f25, %f372;
	ld.local.v4.f32 	{%f377, %f378, %f379, %f380}, [%rd35+880];
	fma.rn.f32 	%f381, %f264, %f26, %f377;
	fma.rn.f32 	%f382, %f265, %f27, %f363;
	fma.rn.f32 	%f383, %f265, %f28, %f368;
	fma.rn.f32 	%f384, %f264, %f27, %f373;
	fma.rn.f32 	%f385, %f264, %f28, %f378;
	fma.rn.f32 	%f386, %f265, %f29, %f364;
	fma.rn.f32 	%f387, %f265, %f30, %f369;
	fma.rn.f32 	%f388, %f264, %f29, %f374;
	fma.rn.f32 	%f389, %f264, %f30, %f379;
	fma.rn.f32 	%f390, %f265, %f31, %f365;
	st.local.v4.f32 	[%rd35+112], {%f366, %f382, %f386, %f390};
	fma.rn.f32 	%f391, %f265, %f32, %f370;
	st.local.v4.f32 	[%rd35+368], {%f371, %f383, %f387, %f391};
	fma.rn.f32 	%f392, %f264, %f31, %f375;
	st.local.v4.f32 	[%rd35+624], {%f376, %f384, %f388, %f392};
	fma.rn.f32 	%f393, %f264, %f32, %f380;
	st.local.v4.f32 	[%rd35+880], {%f381, %f385, %f389, %f393};
	mov.b32 	%r115, 1;
	mov.pred 	%p10, 0;
	@%p1 bra 	$L__BB0_6;
	add.s32 	%r114, %r114, 1;
	setp.ne.s32 	%p6, %r114, 8;
	@%p6 bra 	$L__BB0_5;
	add.s32 	%r110, %r110, 1;
	setp.ne.s32 	%p7, %r110, 32;
	@%p7 bra 	$L__BB0_1;
	ld.param.u64 	%rd44, [my_kernel_kernel0_param_3];
	ld.param.u64 	%rd43, [my_kernel_kernel0_param_2];
	and.b32  	%r99, %r4, 16;
	add.s32 	%r100, %r5, %r99;
	shl.b32 	%r101, %r1, 11;
	and.b32  	%r102, %r101, 2147467264;
	shl.b32 	%r103, %r3, 9;
	and.b32  	%r104, %r103, 523264;
	add.s32 	%r105, %r104, %r102;
	or.b32  	%r23, %r100, %r105;
	cvta.to.global.u64 	%rd36, %rd44;
	mul.wide.u32 	%rd37, %r100, 4;
	add.s64 	%rd38, %rd36, %rd37;
	ld.global.nc.f32 	%f33, [%rd38];
	ld.global.nc.f32 	%f34, [%rd38+128];
	ld.global.nc.f32 	%f35, [%rd38+4];
	ld.global.nc.f32 	%f36, [%rd38+132];
	ld.global.nc.f32 	%f37, [%rd38+8];
	ld.global.nc.f32 	%f38, [%rd38+136];
	ld.global.nc.f32 	%f39, [%rd38+12];
	ld.global.nc.f32 	%f40, [%rd38+140];
	ld.global.nc.f32 	%f41, [%rd38+16];
	ld.global.nc.f32 	%f42, [%rd38+144];
	ld.global.nc.f32 	%f43, [%rd38+20];
	ld.global.nc.f32 	%f44, [%rd38+148];
	ld.global.nc.f32 	%f45, [%rd38+24];
	ld.global.nc.f32 	%f46, [%rd38+152];
	ld.global.nc.f32 	%f47, [%rd38+28];
	ld.global.nc.f32 	%f48, [%rd38+156];
	ld.global.nc.f32 	%f49, [%rd38+32];
	ld.global.nc.f32 	%f50, [%rd38+160];
	ld.global.nc.f32 	%f51, [%rd38+36];
	ld.global.nc.f32 	%f52, [%rd38+164];
	ld.global.nc.f32 	%f53, [%rd38+40];
	ld.global.nc.f32 	%f54, [%rd38+168];
	ld.global.nc.f32 	%f55, [%rd38+44];
	ld.global.nc.f32 	%f56, [%rd38+172];
	ld.global.nc.f32 	%f57, [%rd38+48];
	ld.global.nc.f32 	%f58, [%rd38+176];
	ld.global.nc.f32 	%f59, [%rd38+52];
	ld.global.nc.f32 	%f60, [%rd38+180];
	ld.global.nc.f32 	%f61, [%rd38+56];
	ld.global.nc.f32 	%f62, [%rd38+184];
	ld.global.nc.f32 	%f63, [%rd38+60];
	ld.global.nc.f32 	%f64, [%rd38+188];
	cvta.to.global.u64 	%rd4, %rd43;
	mov.b32 	%r116, 0;
	mov.pred 	%p11, -1;
$L__BB0_10:
	mov.pred 	%p2, %p11;
	shl.b32 	%r107, %r116, 5;
	shl.b32 	%r108, %r116, 12;
	add.s32 	%r109, %r23, %r108;
	mul.wide.u32 	%rd39, %r107, 4;
	add.s64 	%rd40, %rd3, %rd39;
	ld.local.v4.f32 	{%f394, %f395, %f396, %f397}, [%rd40];
	add.f32 	%f398, %f394, %f33;
	mul.wide.u32 	%rd41, %r109, 4;
	add.s64 	%rd42, %rd4, %rd41;
	st.global.f32 	[%rd42], %f398;
	ld.local.v4.f32 	{%f399, %f400, %f401, %f402}, [%rd40+256];
	add.f32 	%f403, %f399, %f34;
	st.global.f32 	[%rd42+128], %f403;
	ld.local.v4.f32 	{%f404, %f405, %f406, %f407}, [%rd40+512];
	add.f32 	%f408, %f404, %f33;
	st.global.f32 	[%rd42+32768], %f408;
	ld.local.v4.f32 	{%f409, %f410, %f411, %f412}, [%rd40+768];
	add.f32 	%f413, %f409, %f34;
	st.global.f32 	[%rd42+32896], %f413;
	add.f32 	%f414, %f395, %f35;
	st.global.f32 	[%rd42+4], %f414;
	add.f32 	%f415, %f400, %f36;
	st.global.f32 	[%rd42+132], %f415;
	add.f32 	%f416, %f405, %f35;
	st.global.f32 	[%rd42+32772], %f416;
	add.f32 	%f417, %f410, %f36;
	st.global.f32 	[%rd42+32900], %f417;
	add.f32 	%f418, %f396, %f37;
	st.global.f32 	[%rd42+8], %f418;
	add.f32 	%f419, %f401, %f38;
	st.global.f32 	[%rd42+136], %f419;
	add.f32 	%f420, %f406, %f37;
	st.global.f32 	[%rd42+32776], %f420;
	add.f32 	%f421, %f411, %f38;
	st.global.f32 	[%rd42+32904], %f421;
	add.f32 	%f422, %f397, %f39;
	st.global.f32 	[%rd42+12], %f422;
	add.f32 	%f423, %f402, %f40;
	st.global.f32 	[%rd42+140], %f423;
	add.f32 	%f424, %f407, %f39;
	st.global.f32 	[%rd42+32780], %f424;
	add.f32 	%f425, %f412, %f40;
	st.global.f32 	[%rd42+32908], %f425;
	ld.local.v4.f32 	{%f426, %f427, %f428, %f429}, [%rd40+16];
	add.f32 	%f430, %f426, %f41;
	st.global.f32 	[%rd42+16], %f430;
	ld.local.v4.f32 	{%f431, %f432, %f433, %f434}, [%rd40+272];
	add.f32 	%f435, %f431, %f42;
	st.global.f32 	[%rd42+144], %f435;
	ld.local.v4.f32 	{%f436, %f437, %f438, %f439}, [%rd40+528];
	add.f32 	%f440, %f436, %f41;
	st.global.f32 	[%rd42+32784], %f440;
	ld.local.v4.f32 	{%f441, %f442, %f443, %f444}, [%rd40+784];
	add.f32 	%f445, %f441, %f42;
	st.global.f32 	[%rd42+32912], %f445;
	add.f32 	%f446, %f427, %f43;
	st.global.f32 	[%rd42+20], %f446;
	add.f32 	%f447, %f432, %f44;
	st.global.f32 	[%rd42+148], %f447;
	add.f32 	%f448, %f437, %f43;
	st.global.f32 	[%rd42+32788], %f448;
	add.f32 	%f449, %f442, %f44;
	st.global.f32 	[%rd42+32916], %f449;
	add.f32 	%f450, %f428, %f45;
	st.global.f32 	[%rd42+24], %f450;
	add.f32 	%f451, %f433, %f46;
	st.global.f32 	[%rd42+152], %f451;
	add.f32 	%f452, %f438, %f45;
	st.global.f32 	[%rd42+32792], %f452;
	add.f32 	%f453, %f443, %f46;
	st.global.f32 	[%rd42+32920], %f453;
	add.f32 	%f454, %f429, %f47;
	st.global.f32 	[%rd42+28], %f454;
	add.f32 	%f455, %f434, %f48;
	st.global.f32 	[%rd42+156], %f455;
	add.f32 	%f456, %f439, %f47;
	st.global.f32 	[%rd42+32796], %f456;
	add.f32 	%f457, %f444, %f48;
	st.global.f32 	[%rd42+32924], %f457;
	ld.local.v4.f32 	{%f458, %f459, %f460, %f461}, [%rd40+32];
	add.f32 	%f462, %f458, %f49;
	st.global.f32 	[%rd42+32], %f462;
	ld.local.v4.f32 	{%f463, %f464, %f465, %f466}, [%rd40+288];
	add.f32 	%f467, %f463, %f50;
	st.global.f32 	[%rd42+160], %f467;
	ld.local.v4.f32 	{%f468, %f469, %f470, %f471}, [%rd40+544];
	add.f32 	%f472, %f468, %f49;
	st.global.f32 	[%rd42+32800], %f472;
	ld.local.v4.f32 	{%f473, %f474, %f475, %f476}, [%rd40+800];
	add.f32 	%f477, %f473, %f50;
	st.global.f32 	[%rd42+32928], %f477;
	add.f32 	%f478, %f459, %f51;
	st.global.f32 	[%rd42+36], %f478;
	add.f32 	%f479, %f464, %f52;
	st.global.f32 	[%rd42+164], %f479;
	add.f32 	%f480, %f469, %f51;
	st.global.f32 	[%rd42+32804], %f480;
	add.f32 	%f481, %f474, %f52;
	st.global.f32 	[%rd42+32932], %f481;
	add.f32 	%f482, %f460, %f53;
	st.global.f32 	[%rd42+40], %f482;
	add.f32 	%f483, %f465, %f54;
	st.global.f32 	[%rd42+168], %f483;
	add.f32 	%f484, %f470, %f53;
	st.global.f32 	[%rd42+32808], %f484;
	add.f32 	%f485, %f475, %f54;
	st.global.f32 	[%rd42+32936], %f485;
	add.f32 	%f486, %f461, %f55;
	st.global.f32 	[%rd42+44], %f486;
	add.f32 	%f487, %f466, %f56;
	st.global.f32 	[%rd42+172], %f487;
	add.f32 	%f488, %f471, %f55;
	st.global.f32 	[%rd42+32812], %f488;
	add.f32 	%f489, %f476, %f56;
	st.global.f32 	[%rd42+32940], %f489;
	ld.local.v4.f32 	{%f490, %f491, %f492, %f493}, [%rd40+48];
	add.f32 	%f494, %f490, %f57;
	st.global.f32 	[%rd42+48], %f494;
	ld.local.v4.f32 	{%f495, %f496, %f497, %f498}, [%rd40+304];
	add.f32 	%f499, %f495, %f58;
	st.global.f32 	[%rd42+176], %f499;
	ld.local.v4.f32 	{%f500, %f501, %f502, %f503}, [%rd40+560];
	add.f32 	%f504, %f500, %f57;
	st.global.f32 	[%rd42+32816], %f504;
	ld.local.v4.f32 	{%f505, %f506, %f507, %f508}, [%rd40+816];
	add.f32 	%f509, %f505, %f58;
	st.global.f32 	[%rd42+32944], %f509;
	add.f32 	%f510, %f491, %f59;
	st.global.f32 	[%rd42+52], %f510;
	add.f32 	%f511, %f496, %f60;
	st.global.f32 	[%rd42+180], %f511;
	add.f32 	%f512, %f501, %f59;
	st.global.f32 	[%rd42+32820], %f512;
	add.f32 	%f513, %f506, %f60;
	st.global.f32 	[%rd42+32948], %f513;
	add.f32 	%f514, %f492, %f61;
	st.global.f32 	[%rd42+56], %f514;
	add.f32 	%f515, %f497, %f62;
	st.global.f32 	[%rd42+184], %f515;
	add.f32 	%f516, %f502, %f61;
	st.global.f32 	[%rd42+32824], %f516;
	add.f32 	%f517, %f507, %f62;
	st.global.f32 	[%rd42+32952], %f517;
	add.f32 	%f518, %f493, %f63;
	st.global.f32 	[%rd42+60], %f518;
	add.f32 	%f519, %f498, %f64;
	st.global.f32 	[%rd42+188], %f519;
	add.f32 	%f520, %f503, %f63;
	st.global.f32 	[%rd42+32828], %f520;
	add.f32 	%f521, %f508, %f64;
	st.global.f32 	[%rd42+32956], %f521;
	ld.local.v4.f32 	{%f522, %f523, %f524, %f525}, [%rd40+64];
	add.f32 	%f526, %f522, %f33;
	st.global.f32 	[%rd42+2048], %f526;
	ld.local.v4.f32 	{%f527, %f528, %f529, %f530}, [%rd40+320];
	add.f32 	%f531, %f527, %f34;
	st.global.f32 	[%rd42+2176], %f531;
	ld.local.v4.f32 	{%f532, %f533, %f534, %f535}, [%rd40+576];
	add.f32 	%f536, %f532, %f33;
	st.global.f32 	[%rd42+34816], %f536;
	ld.local.v4.f32 	{%f537, %f538, %f539, %f540}, [%rd40+832];
	add.f32 	%f541, %f537, %f34;
	st.global.f32 	[%rd42+34944], %f541;
	add.f32 	%f542, %f523, %f35;
	st.global.f32 	[%rd42+2052], %f542;
	add.f32 	%f543, %f528, %f36;
	st.global.f32 	[%rd42+2180], %f543;
	add.f32 	%f544, %f533, %f35;
	st.global.f32 	[%rd42+34820], %f544;
	add.f32 	%f545, %f538, %f36;
	st.global.f32 	[%rd42+34948], %f545;
	add.f32 	%f546, %f524, %f37;
	st.global.f32 	[%rd42+2056], %f546;
	add.f32 	%f547, %f529, %f38;
	st.global.f32 	[%rd42+2184], %f547;
	add.f32 	%f548, %f534, %f37;
	st.global.f32 	[%rd42+34824], %f548;
	add.f32 	%f549, %f539, %f38;
	st.global.f32 	[%rd42+34952], %f549;
	add.f32 	%f550, %f525, %f39;
	st.global.f32 	[%rd42+2060], %f550;
	add.f32 	%f551, %f530, %f40;
	st.global.f32 	[%rd42+2188], %f551;
	add.f32 	%f552, %f535, %f39;
	st.global.f32 	[%rd42+34828], %f552;
	add.f32 	%f553, %f540, %f40;
	st.global.f32 	[%rd42+34956], %f553;
	ld.local.v4.f32 	{%f554, %f555, %f556, %f557}, [%rd40+80];
	add.f32 	%f558, %f554, %f41;
	st.global.f32 	[%rd42+2064], %f558;
	ld.local.v4.f32 	{%f559, %f560, %f561, %f562}, [%rd40+336];
	add.f32 	%f563, %f559, %f42;
	st.global.f32 	[%rd42+2192], %f563;
	ld.local.v4.f32 	{%f564, %f565, %f566, %f567}, [%rd40+592];
	add.f32 	%f568, %f564, %f41;
	st.global.f32 	[%rd42+34832], %f568;
	ld.local.v4.f32 	{%f569, %f570, %f571, %f572}, [%rd40+848];
	add.f32 	%f573, %f569, %f42;
	st.global.f32 	[%rd42+34960], %f573;
	add.f32 	%f574, %f555, %f43;
	st.global.f32 	[%rd42+2068], %f574;
	add.f32 	%f575, %f560, %f44;
	st.global.f32 	[%rd42+2196], %f575;
	add.f32 	%f576, %f565, %f43;
	st.global.f32 	[%rd42+34836], %f576;
	add.f32 	%f577, %f570, %f44;
	st.global.f32 	[%rd42+34964], %f577;
	add.f32 	%f578, %f556, %f45;
	st.global.f32 	[%rd42+2072], %f578;
	add.f32 	%f579, %f561, %f46;
	st.global.f32 	[%rd42+2200], %f579;
	add.f32 	%f580, %f566, %f45;
	st.global.f32 	[%rd42+34840], %f580;
	add.f32 	%f581, %f571, %f46;
	st.global.f32 	[%rd42+34968], %f581;
	add.f32 	%f582, %f557, %f47;
	st.global.f32 	[%rd42+2076], %f582;
	add.f32 	%f583, %f562, %f48;
	st.global.f32 	[%rd42+2204], %f583;
	add.f32 	%f584, %f567, %f47;
	st.global.f32 	[%rd42+34844], %f584;
	add.f32 	%f585, %f572, %f48;
	st.global.f32 	[%rd42+34972], %f585;
	ld.local.v4.f32 	{%f586, %f587, %f588, %f589}, [%rd40+96];
	add.f32 	%f590, %f586, %f49;
	st.global.f32 	[%rd42+2080], %f590;
	ld.local.v4.f32 	{%f591, %f592, %f593, %f594}, [%rd40+352];
	add.f32 	%f595, %f591, %f50;
	st.global.f32 	[%rd42+2208], %f595;
	ld.local.v4.f32 	{%f596, %f597, %f598, %f599}, [%rd40+608];
	add.f32 	%f600, %f596, %f49;
	st.global.f32 	[%rd42+34848], %f600;
	ld.local.v4.f32 	{%f601, %f602, %f603, %f604}, [%rd40+864];
	add.f32 	%f605, %f601, %f50;
	st.global.f32 	[%rd42+34976], %f605;
	add.f32 	%f606, %f587, %f51;
	st.global.f32 	[%rd42+2084], %f606;
	add.f32 	%f607, %f592, %f52;
	st.global.f32 	[%rd42+2212], %f607;
	add.f32 	%f608, %f597, %f51;
	st.global.f32 	[%rd42+34852], %f608;
	add.f32 	%f609, %f602, %f52;
	st.global.f32 	[%rd42+34980], %f609;
	add.f32 	%f610, %f588, %f53;
	st.global.f32 	[%rd42+2088], %f610;
	add.f32 	%f611, %f593, %f54;
	st.global.f32 	[%rd42+2216], %f611;
	add.f32 	%f612, %f598, %f53;
	st.global.f32 	[%rd42+34856], %f612;
	add.f32 	%f613, %f603, %f54;
	st.global.f32 	[%rd42+34984], %f613;
	add.f32 	%f614, %f589, %f55;
	st.global.f32 	[%rd42+2092], %f614;
	add.f32 	%f615, %f594, %f56;
	st.global.f32 	[%rd42+2220], %f615;
	add.f32 	%f616, %f599, %f55;
	st.global.f32 	[%rd42+34860], %f616;
	add.f32 	%f617, %f604, %f56;
	st.global.f32 	[%rd42+34988], %f617;
	ld.local.v4.f32 	{%f618, %f619, %f620, %f621}, [%rd40+112];
	add.f32 	%f622, %f618, %f57;
	st.global.f32 	[%rd42+2096], %f622;
	ld.local.v4.f32 	{%f623, %f624, %f625, %f626}, [%rd40+368];
	add.f32 	%f627, %f623, %f58;
	st.global.f32 	[%rd42+2224], %f627;
	ld.local.v4.f32 	{%f628, %f629, %f630, %f631}, [%rd40+624];
	add.f32 	%f632, %f628, %f57;
	st.global.f32 	[%rd42+34864], %f632;
	ld.local.v4.f32 	{%f633, %f634, %f635, %f636}, [%rd40+880];
	add.f32 	%f637, %f633, %f58;
	st.global.f32 	[%rd42+34992], %f637;
	add.f32 	%f638, %f619, %f59;
	st.global.f32 	[%rd42+2100], %f638;
	add.f32 	%f639, %f624, %f60;
	st.global.f32 	[%rd42+2228], %f639;
	add.f32 	%f640, %f629, %f59;
	st.global.f32 	[%rd42+34868], %f640;
	add.f32 	%f641, %f634, %f60;
	st.global.f32 	[%rd42+34996], %f641;
	add.f32 	%f642, %f620, %f61;
	st.global.f32 	[%rd42+2104], %f642;
	add.f32 	%f643, %f625, %f62;
	st.global.f32 	[%rd42+2232], %f643;
	add.f32 	%f644, %f630, %f61;
	st.global.f32 	[%rd42+34872], %f644;
	add.f32 	%f645, %f635, %f62;
	st.global.f32 	[%rd42+35000], %f645;
	add.f32 	%f646, %f621, %f63;
	st.global.f32 	[%rd42+2108], %f646;
	add.f32 	%f647, %f626, %f64;
	st.global.f32 	[%rd42+2236], %f647;
	add.f32 	%f648, %f631, %f63;
	st.global.f32 	[%rd42+34876], %f648;
	add.f32 	%f649, %f636, %f64;
	st.global.f32 	[%rd42+35004], %f649;
	mov.b32 	%r116, 1;
	mov.pred 	%p11, 0;
	@%p2 bra 	$L__BB0_10;
	ret;

}


// ===== COMPILED SASS (sm_100) =====

	.target	sm_100

	.elftype	@"ET_EXEC"


//--------------------- .note.nv.tkinfo           --------------------------
	.section	.note.nv.tkinfo,"",@"SHT_NOTE"
	.sectionflags	@"SHF_NOTE_NV_TKINFO"
	.tkinfo
        /*0018*/ 	.word	0x00000002
        /*0030*/ 	.string	""
        /*0030*/ 	.string	"ptxas"
        /*0030*/ 	.string	"Cuda compilation tools, release 13.0, V13.0.88"
        /*0030*/ 	.string	"Build cuda_13.0.r13.0/compiler.36424714_0"
        /*0030*/ 	.string	"-arch sm_100 -m 64 "



//--------------------- .note.nv.cuinfo           --------------------------
	.section	.note.nv.cuinfo,"",@"SHT_NOTE"
	.sectionflags	@"SHF_NOTE_NV_CUINFO"
        /*0018*/ 	.short	0x0002
        /*001a*/ 	.short	0x0064
        /*001c*/ 	.short	0x0082
	.zero		2


//--------------------- .nv.info                  --------------------------
	.section	.nv.info,"",@"SHT_CUDA_INFO"
	.align	4


	//----- nvinfo : EIATTR_REGCOUNT
	.align		4
        /*0000*/ 	.byte	0x04, 0x2f
        /*0002*/ 	.short	(.L_1 - .L_0)
	.align		4
.L_0:
        /*0004*/ 	.word	index@(my_kernel_kernel0)
        /*0008*/ 	.word	0x00000040


	//----- nvinfo : EIATTR_FRAME_SIZE
	.align		4
.L_1:
        /*000c*/ 	.byte	0x04, 0x11
        /*000e*/ 	.short	(.L_3 - .L_2)
	.align		4
.L_2:
        /*0010*/ 	.word	index@(my_kernel_kernel0)
        /*0014*/ 	.word	0x00000400


	//----- nvinfo : EIATTR_MIN_STACK_SIZE
	.align		4
.L_3:
        /*0018*/ 	.byte	0x04, 0x12
        /*001a*/ 	.short	(.L_5 - .L_4)
	.align		4
.L_4:
        /*001c*/ 	.word	index@(my_kernel_kernel0)
        /*0020*/ 	.word	0x00000400
.L_5:


//--------------------- .nv.compat                --------------------------
	.section	.nv.compat,"",@"SHT_CUDA_COMPAT_INFO"
	.align	4
        /*0000*/ 	.byte	0x02, 0x09, 0x00, 0x00, 0x02, 0x02, 0x01, 0x00, 0x02, 0x05, 0x05, 0x00, 0x03, 0x07, 0x01, 0x01
        /*0010*/ 	.byte	0x02, 0x03, 0x00, 0x00, 0x02, 0x06, 0x01, 0x00, 0x04, 0x0b, 0x08, 0x00, 0x09, 0x00, 0x00, 0x00
        /*0020*/ 	.byte	0x00, 0x00, 0x00, 0x00


//--------------------- .nv.info.my_kernel_kernel0 --------------------------
	.section	.nv.info.my_kernel_kernel0,"",@"SHT_CUDA_INFO"
	.sectionflags	@""
	.align	4


	//----- nvinfo : EIATTR_CUDA_API_VERSION
	.align		4
        /*0000*/ 	.byte	0x04, 0x37
        /*0002*/ 	.short	(.L_7 - .L_6)
.L_6:
        /*0004*/ 	.word	0x00000082


	//----- nvinfo : EIATTR_KPARAM_INFO
	.align		4
.L_7:
        /*0008*/ 	.byte	0x04, 0x17
        /*000a*/ 	.short	(.L_9 - .L_8)
.L_8:
        /*000c*/ 	.word	0x00000000
        /*0010*/ 	.short	0x0003
        /*0012*/ 	.short	0x0018
        /*0014*/ 	.byte	0x00, 0xf5, 0x21, 0x00


	//----- nvinfo : EIATTR_KPARAM_INFO
	.align		4
.L_9:
        /*0018*/ 	.byte	0x04, 0x17
        /*001a*/ 	.short	(.L_11 - .L_10)
.L_10:
        /*001c*/ 	.word	0x00000000
        /*0020*/ 	.short	0x0002
        /*0022*/ 	.short	0x0010
        /*0024*/ 	.byte	0x00, 0xf5, 0x21, 0x00


	//----- nvinfo : EIATTR_KPARAM_INFO
	.align		4
.L_11:
        /*0028*/ 	.byte	0x04, 0x17
        /*002a*/ 	.short	(.L_13 - .L_12)
.L_12:
        /*002c*/ 	.word	0x00000000
        /*0030*/ 	.short	0x0001
        /*0032*/ 	.short	0x0008
        /*0034*/ 	.byte	0x00, 0xf5, 0x21, 0x00


	//----- nvinfo : EIATTR_KPARAM_INFO
	.align		4
.L_13:
        /*0038*/ 	.byte	0x04, 0x17
        /*003a*/ 	.short	(.L_15 - .L_14)
.L_14:
        /*003c*/ 	.word	0x00000000
        /*0040*/ 	.short	0x0000
        /*0042*/ 	.short	0x0000
        /*0044*/ 	.byte	0x00, 0xf5, 0x21, 0x00


	//----- nvinfo : EIATTR_SPARSE_MMA_MASK
	.align		4
.L_15:
        /*0048*/ 	.byte	0x03, 0x50
        /*004a*/ 	.short	0x0000


	//----- nvinfo : EIATTR_MAXREG_COUNT
	.align		4
        /*004c*/ 	.byte	0x03, 0x1b
        /*004e*/ 	.short	0x00ff


	//----- nvinfo : EIATTR_NUM_BARRIERS
	.align		4
        /*0050*/ 	.byte	0x02, 0x4c
        /*0052*/ 	.byte	0x01
	.zero		1


	//----- nvinfo : EIATTR_MERCURY_ISA_VERSION
	.align		4
        /*0054*/ 	.byte	0x03, 0x5f
        /*0056*/ 	.short	0x0101


	//----- nvinfo : EIATTR_VRC_CTA_INIT_COUNT
	.align		4
        /*0058*/ 	.byte	0x02, 0x4a
	.zero		1
	.zero		1


	//----- nvinfo : EIATTR_EXIT_INSTR_OFFSETS
	.align		4
        /*005c*/ 	.byte	0x04, 0x1c
        /*005e*/ 	.short	(.L_17 - .L_16)


	//   ....[0]....
.L_16:
        /*0060*/ 	.word	0x000047e0


	//----- nvinfo : EIATTR_CBANK_PARAM_SIZE
	.align		4
.L_17:
        /*0064*/ 	.byte	0x03, 0x19
        /*0066*/ 	.short	0x0020


	//----- nvinfo : EIATTR_PARAM_CBANK
	.align		4
        /*0068*/ 	.byte	0x04, 0x0a
        /*006a*/ 	.short	(.L_19 - .L_18)
	.align		4
.L_18:
        /*006c*/ 	.word	index@(.nv.constant0.my_kernel_kernel0)
        /*0070*/ 	.short	0x0380
        /*0072*/ 	.short	0x0020


	//----- nvinfo : EIATTR_SW_WAR
	.align		4
.L_19:
        /*0074*/ 	.byte	0x04, 0x36
        /*0076*/ 	.short	(.L_21 - .L_20)
.L_20:
        /*0078*/ 	.word	0x00000008
.L_21:


//--------------------- .nv.callgraph             --------------------------
	.section	.nv.callgraph,"",@"SHT_CUDA_CALLGRAPH"
	.align	4
	.sectionentsize	8
	.align		4
        /*0000*/ 	.word	0x00000000
	.align		4
        /*0004*/ 	.word	0xffffffff
	.align		4
        /*0008*/ 	.word	0x00000000
	.align		4
        /*000c*/ 	.word	0xfffffffe
	.align		4
        /*0010*/ 	.word	0x00000000
	.align		4
        /*0014*/ 	.word	0xfffffffd
	.align		4
        /*0018*/ 	.word	0x00000000
	.align		4
        /*001c*/ 	.word	0xfffffffc


//--------------------- .text.my_kernel_kernel0   --------------------------
	.section	.text.my_kernel_kernel0,"ax",@progbits
	.align	128
        .global         my_kernel_kernel0
        .type           my_kernel_kernel0,@function
        .size           my_kernel_kernel0,(.L_x_5 - my_kernel_kernel0)
        .other          my_kernel_kernel0,@"STO_CUDA_ENTRY STV_DEFAULT"
my_kernel_kernel0:
.text.my_kernel_kernel0:
[----:B------:R-:W0:Y:S02]  /*0000*/  LDC R1, c[0x0][0x37c] ;  /* 0x0000df00ff017b82 */ /* 0x000e240000000800 */
[----:B0-----:R-:W-:Y:S01]  /*0010*/  IADD3 R1, PT, PT, R1, -0x400, RZ ;  /* 0xfffffc0001017810 */ /* 0x001fe20007ffe0ff */
[----:B------:R-:W0:Y:S01]  /*0020*/  S2R R2, SR_CTAID.X ;  /* 0x0000000000027919 */ /* 0x000e220000002500 */
[----:B------:R-:W1:Y:S02]  /*0030*/  LDCU.64 UR10, c[0x0][0x358] ;  /* 0x00006b00ff0a77ac */ /* 0x000e640008000a00 */
[----:B------:R-:W-:Y:S01]  /*0040*/  R2UR UR9, R1 ;  /* 0x00000000010972ca */ /* 0x000fe200000e0000 */
[----:B------:R2:W-:Y:S01]  /*0050*/  STL.128 [R1], RZ ;  /* 0x000000ff01007387 */ /* 0x0005e20000100c00 */
[----:B------:R-:W-:-:S03]  /*0060*/  UMOV UR4, URZ ;  /* 0x000000ff00047c82 */ /* 0x000fc60008000000 */
[----:B------:R2:W-:Y:S04]  /*0070*/  STL.128 [R1+0x100], RZ ;  /* 0x000100ff01007387 */ /* 0x0005e80000100c00 */
        /* <DEDUP_REMOVED lines=61> */
[----:B01----:R2:W-:Y:S02]  /*0450*/  STL.128 [R1+0x3f0], RZ ;  /* 0x0003f0ff01007387 */ /* 0x0035e40000100c00 */
.L_x_2:
[----:B0-----:R-:W0:Y:S01]  /*0460*/  S2R R3, SR_TID.X ;  /* 0x0000000000037919 */ /* 0x001e220000002100 */
[----:B------:R-:W1:Y:S01]  /*0470*/  LDC.64 R32, c[0x0][0x380] ;  /* 0x0000e000ff207b82 */ /* 0x000e620000000a00 */
[----:B------:R-:W-:Y:S02]  /*0480*/  MOV R4, UR4 ;  /* 0x0000000400047c02 */ /* 0x000fe40008000f00 */
[----:B------:R-:W-:Y:S02]  /*0490*/  LOP3.LUT R0, R2, 0x7fff8, RZ, 0xc0, !PT ;  /* 0x0007fff802007812 */ /* 0x000fe400078ec0ff */
[----:B0-----:R-:W-:-:S04]  /*04a0*/  LEA R45, R4, R3, 0x3 ;  /* 0x00000003042d7211 */ /* 0x001fc800078e18ff */
[----:B------:R-:W-:-:S04]  /*04b0*/  LEA R45, R0, R45, 0xc ;  /* 0x0000002d002d7211 */ /* 0x000fc800078e60ff */
[C---:B------:R-:W-:Y:S01]  /*04c0*/  IADD3 R7, PT, PT, R45.reuse, 0x6e00, RZ ;  /* 0x00006e002d077810 */ /* 0x040fe20007ffe0ff */
[C-C-:B-1----:R-:W-:Y:S01]  /*04d0*/  IMAD.WIDE.U32 R30, R45.reuse, 0x4, R32.reuse ;  /* 0x000000042d1e7825 */ /* 0x142fe200078e0020 */
[C---:B------:R-:W-:Y:S02]  /*04e0*/  IADD3 R61, PT, PT, R45.reuse, 0x100, RZ ;  /* 0x000001002d3d7810 */ /* 0x040fe40007ffe0ff */
[----:B------:R-:W-:Y:S01]  /*04f0*/  IADD3 R59, PT, PT, R45, 0x400, RZ ;  /* 0x000004002d3b7810 */ /* 0x000fe20007ffe0ff */
[--C-:B------:R-:W-:Y:S01]  /*0500*/  IMAD.WIDE.U32 R6, R7, 0x4, R32.reuse ;  /* 0x0000000407067825 */ /* 0x100fe200078e0020 */
[----:B------:R-:W-:Y:S01]  /*0510*/  IADD3 R57, PT, PT, R45, 0x200, RZ ;  /* 0x000002002d397810 */ /* 0x000fe20007ffe0ff */
[----:B------:R-:W3:Y:S02]  /*0520*/  LDG.E.CONSTANT R30, desc[UR10][R30.64] ;  /* 0x0000000a1e1e7981 */ /* 0x000ee4000c1e9900 */
[--C-:B------:R-:W-:Y:S02]  /*0530*/  IMAD.WIDE.U32 R60, R61, 0x4, R32.reuse ;  /* 0x000000043d3c7825 */ /* 0x100fe400078e0020 */
[----:B------:R-:W4:Y:S02]  /*0540*/  LDG.E.CONSTANT R7, desc[UR10][R6.64] ;  /* 0x0000000a06077981 */ /* 0x000f24000c1e9900 */
[--C-:B------:R-:W-:Y:S01]  /*0550*/  IMAD.WIDE.U32 R58, R59, 0x4, R32.reuse ;  /* 0x000000043b3a7825 */ /* 0x100fe200078e0020 */
[C---:B------:R-:W-:Y:S01]  /*0560*/  IADD3 R5, PT, PT, R45.reuse, 0x300, RZ ;  /* 0x000003002d057810 */ /* 0x040fe20007ffe0ff */
[----:B------:R-:W5:Y:S01]  /*0570*/  LDG.E.CONSTANT R60, desc[UR10][R60.64] ;  /* 0x0000000a3c3c7981 */ /* 0x000f62000c1e9900 */
[----:B------:R-:W-:Y:S01]  /*0580*/  IADD3 R9, PT, PT, R45, 0x600, RZ ;  /* 0x000006002d097810 */ /* 0x000fe20007ffe0ff */
[--C-:B------:R-:W-:Y:S01]  /*0590*/  IMAD.WIDE.U32 R56, R57, 0x4, R32.reuse ;  /* 0x0000000439387825 */ /* 0x100fe200078e0020 */
[C---:B------:R-:W-:Y:S01]  /*05a0*/  IADD3 R53, PT, PT, R45.reuse, 0x900, RZ ;  /* 0x000009002d357810 */ /* 0x040fe20007ffe0ff */
[----:B------:R-:W2:Y:S01]  /*05b0*/  LDG.E.CONSTANT R58, desc[UR10][R58.64] ;  /* 0x0000000a3a3a7981 */ /* 0x000ea2000c1e9900 */
[----:B------:R-:W-:Y:S01]  /*05c0*/  IADD3 R17, PT, PT, R45, 0x500, RZ ;  /* 0x000005002d117810 */ /* 0x000fe20007ffe0ff */
[--C-:B------:R-:W-:Y:S01]  /*05d0*/  IMAD.WIDE.U32 R4, R5, 0x4, R32.reuse ;  /* 0x0000000405047825 */ /* 0x100fe200078e0020 */
[----:B------:R-:W-:Y:S01]  /*05e0*/  IADD3 R51, PT, PT, R45, 0xb00, RZ ;  /* 0x00000b002d337810 */ /* 0x000fe20007ffe0ff */
[----:B------:R-:W2:Y:S02]  /*05f0*/  LDG.E.CONSTANT R56, desc[UR10][R56.64] ;  /* 0x0000000a38387981 */ /* 0x000ea4000c1e9900 */
[--C-:B------:R-:W-:Y:S01]  /*0600*/  IMAD.WIDE.U32 R8, R9, 0x4, R32.reuse ;  /* 0x0000000409087825 */ /* 0x100fe200078e0020 */
[----:B------:R-:W-:Y:S01]  /*0610*/  IADD3 R15, PT, PT, R45, 0x700, RZ ;  /* 0x000007002d0f7810 */ /* 0x000fe20007ffe0ff */
[----:B------:R-:W2:Y:S02]  /*0620*/  LDG.E.CONSTANT R5, desc[UR10][R4.64] ;  /* 0x0000000a04057981 */ /* 0x000ea4000c1e9900 */
[----:B------:R-:W-:-:S02]  /*0630*/  IMAD.WIDE.U32 R52, R53, 0x4, R32 ;  /* 0x0000000435347825 */ /* 0x000fc400078e0020 */
[----:B------:R0:W2:Y:S02]  /*0640*/  LDG.E.CONSTANT R0, desc[UR10][R8.64] ;  /* 0x0000000a08007981 */ /* 0x0000a4000c1e9900 */
[--C-:B------:R-:W-:Y:S01]  /*0650*/  IMAD.WIDE.U32 R16, R17, 0x4, R32.reuse ;  /* 0x0000000411107825 */ /* 0x100fe200078e0020 */
[----:B------:R-:W-:Y:S01]  /*0660*/  IADD3 R25, PT, PT, R45, 0xa00, RZ ;  /* 0x00000a002d197810 */ /* 0x000fe20007ffe0ff */
[----:B------:R-:W2:Y:S02]  /*0670*/  LDG.E.CONSTANT R52, desc[UR10][R52.64] ;  /* 0x0000000a34347981 */ /* 0x000ea4000c1e9900 */
[--C-:B------:R-:W-:Y:S01]  /*0680*/  IMAD.WIDE.U32 R50, R51, 0x4, R32.reuse ;  /* 0x0000000433327825 */ /* 0x100fe200078e0020 */
[C---:B------:R-:W-:Y:S01]  /*0690*/  IADD3 R27, PT, PT, R45.reuse, 0xe00, RZ ;  /* 0x00000e002d1b7810 */ /* 0x040fe20007ffe0ff */
[----:B------:R-:W2:Y:S01]  /*06a0*/  LDG.E.CONSTANT R16, desc[UR10][R16.64] ;  /* 0x0000000a10107981 */ /* 0x000ea2000c1e9900 */
[----:B0-----:R-:W-:Y:S01]  /*06b0*/  IADD3 R9, PT, PT, R45, 0xc00, RZ ;  /* 0x00000c002d097810 */ /* 0x001fe20007ffe0ff */
[----:B------:R-:W-:-:S02]  /*06c0*/  IMAD.WIDE.U32 R14, R15, 0x4, R32 ;  /* 0x000000040f0e7825 */ /* 0x000fc400078e0020 */
[----:B------:R-:W2:Y:S01]  /*06d0*/  LDG.E.CONSTANT R50, desc[UR10][R50.64] ;  /* 0x0000000a32327981 */ /* 0x000ea2000c1e9900 */
        /* <DEDUP_REMOVED lines=8> */
[----:B------:R-:W-:-:S02]  /*0760*/  IMAD.WIDE.U32 R26, R27, 0x4, R32 ;  /* 0x000000041b1a7825 */ /* 0x000fc400078e0020 */
[----:B------:R-:W2:Y:S02]  /*0770*/  LDG.E.CONSTANT R24, desc[UR10][R24.64] ;  /* 0x0000000a18187981 */ /* 0x000ea4000c1e9900 */
[--C-:B------:R-:W-:Y:S02]  /*0780*/  IMAD.WIDE.U32 R10, R11, 0x4, R32.reuse ;  /* 0x000000040b0a7825 */ /* 0x100fe400078e0020 */
[----:B------:R-:W2:Y:S02]  /*0790*/  LDG.E.CONSTANT R26, desc[UR10][R26.64] ;  /* 0x0000000a1a1a7981 */ /* 0x000ea4000c1e9900 */
[--C-:B------:R-:W-:Y:S02]  /*07a0*/  IMAD.WIDE.U32 R22, R23, 0x4, R32.reuse ;  /* 0x0000000417167825 */ /* 0x100fe400078e0020 */
[----:B------:R0:W2:Y:S02]  /*07b0*/  LDG.E.CONSTANT R6, desc[UR10][R10.64] ;  /* 0x0000000a0a067981 */ /* 0x0000a4000c1e9900 */
[----:B------:R-:W-:-:S02]  /*07c0*/  IMAD.WIDE.U32 R18, R19, 0x4, R32 ;  /* 0x0000000413127825 */ /* 0x000fc400078e0020 */
[----:B------:R1:W2:Y:S02]  /*07d0*/  LDG.E.CONSTANT R41, desc[UR10][R22.64] ;  /* 0x0000000a16297981 */ /* 0x0002a4000c1e9900 */
[----:B------:R-:W-:Y:S01]  /*07e0*/  IMAD.WIDE.U32 R28, R29, 0x4, R32 ;  /* 0x000000041d1c7825 */ /* 0x000fe200078e0020 */
[C---:B------:R-:W-:Y:S01]  /*07f0*/  IADD3 R21, PT, PT, R45.reuse, 0x1400, RZ ;  /* 0x000014002d157810 */ /* 0x040fe20007ffe0ff */
[----:B------:R1:W2:Y:S01]  /*0800*/  LDG.E.CONSTANT R18, desc[UR10][R18.64] ;  /* 0x0000000a12127981 */ /* 0x0002a2000c1e9900 */
[----:B0-----:R-:W-:-:S03]  /*0810*/  IADD3 R11, PT, PT, R45, 0x1700, RZ ;  /* 0x000017002d0b7810 */ /* 0x001fc60007ffe0ff */
[----:B------:R-:W2:Y:S01]  /*0820*/  LDG.E.CONSTANT R28, desc[UR10][R28.64] ;  /* 0x0000000a1c1c7981 */ /* 0x000ea2000c1e9900 */
[----:B------:R-:W-:Y:S01]  /*0830*/  IADD3 R47, PT, PT, R45, 0x1900, RZ ;  /* 0x000019002d2f7810 */ /* 0x000fe20007ffe0ff */
[--C-:B------:R-:W-:Y:S01]  /*0840*/  IMAD.WIDE.U32 R10, R11, 0x4, R32.reuse ;  /* 0x000000040b0a7825 */ /* 0x100fe200078e0020 */
[C---:B------:R-:W-:Y:S02]  /*0850*/  IADD3 R35, PT, PT, R45.reuse, 0x1300, RZ ;  /* 0x000013002d237810 */ /* 0x040fe40007ffe0ff */
[----:B------:R-:W-:Y:S01]  /*0860*/  IADD3 R39, PT, PT, R45, 0x1500, RZ ;  /* 0x000015002d277810 */ /* 0x000fe20007ffe0ff */
[--C-:B------:R-:W-:Y:S01]  /*0870*/  IMAD.WIDE.U32 R20, R21, 0x4, R32.reuse ;  /* 0x0000000415147825 */ /* 0x100fe200078e0020 */
[C---:B------:R-:W-:Y:S01]  /*0880*/  IADD3 R55, PT, PT, R45.reuse, 0x800, RZ ;  /* 0x000008002d377810 */ /* 0x040fe20007ffe0ff */
[----:B------:R0:W2:Y:S01]  /*0890*/  LDG.E.CONSTANT R37, desc[UR10][R10.64] ;  /* 0x0000000a0a257981 */ /* 0x0000a2000c1e9900 */
[----:B------:R-:W-:Y:S01]  /*08a0*/  IADD3 R13, PT, PT, R45, 0x1600, RZ ;  /* 0x000016002d0d7810 */ /* 0x000fe20007ffe0ff */
[--C-:B------:R-:W-:Y:S01]  /*08b0*/  IMAD.WIDE.U32 R46, R47, 0x4, R32.reuse ;  /* 0x000000042f2e7825 */ /* 0x100fe200078e0020 */
[----:B-1----:R-:W-:Y:S01]  /*08c0*/  IADD3 R23, PT, PT, R45, 0x1a00, RZ ;  /* 0x00001a002d177810 */ /* 0x002fe20007ffe0ff */
[----:B------:R-:W2:Y:S02]  /*08d0*/  LDG.E.CONSTANT R20, desc[UR10][R20.64] ;  /* 0x0000000a14147981 */ /* 0x000ea4000c1e9900 */
[--C-:B------:R-:W-:Y:S01]  /*08e0*/  IMAD.WIDE.U32 R34, R35, 0x4, R32.reuse ;  /* 0x0000000423227825 */ /* 0x100fe200078e0020 */
[----:B------:R-:W-:Y:S01]  /*08f0*/  IADD3 R9, PT, PT, R45, 0x1800, RZ ;  /* 0x000018002d097810 */ /* 0x000fe20007ffe0ff */
[----:B------:R-:W2:Y:S02]  /*0900*/  LDG.E.CONSTANT R27, desc[UR10][R46.64] ;  /* 0x0000000a2e1b7981 */ /* 0x000ea4000c1e9900 */
[--C-:B------:R-:W-:Y:S01]  /*0910*/  IMAD.WIDE.U32 R38, R39, 0x4, R32.reuse ;  /* 0x0000000427267825 */ /* 0x100fe200078e0020 */
[----:B------:R-:W-:Y:S01]  /*0920*/  IADD3 R15, PT, PT, R45, 0x1b00, RZ ;  /* 0x00001b002d0f7810 */ /* 0x000fe20007ffe0ff */
[----:B------:R-:W2:Y:S02]  /*0930*/  LDG.E.CONSTANT R43, desc[UR10][R34.64] ;  /* 0x0000000a222b7981 */ /* 0x000ea4000c1e9900 */
[----:B------:R-:W-:-:S02]  /*0940*/  IMAD.WIDE.U32 R54, R55, 0x4, R32 ;  /* 0x0000000437367825 */ /* 0x000fc400078e0020 */
[----:B------:R-:W2:Y:S02]  /*0950*/  LDG.E.CONSTANT R39, desc[UR10][R38.64] ;  /* 0x0000000a26277981 */ /* 0x000ea4000c1e9900 */
[--C-:B------:R-:W-:Y:S01]  /*0960*/  IMAD.WIDE.U32 R12, R13, 0x4, R32.reuse ;  /* 0x000000040d0c7825 */ /* 0x100fe200078e0020 */
[----:B------:R-:W-:Y:S01]  /*0970*/  IADD3 R17, PT, PT, R45, 0x1c00, RZ ;  /* 0x00001c002d117810 */ /* 0x000fe20007ffe0ff */
[----:B------:R-:W2:Y:S02]  /*0980*/  LDG.E.CONSTANT R54, desc[UR10][R54.64] ;  /* 0x0000000a36367981 */ /* 0x000ea4000c1e9900 */
[--C-:B------:R-:W-:Y:S02]  /*0990*/  IMAD.WIDE.U32 R22, R23, 0x4, R32.reuse ;  /* 0x0000000417167825 */ /* 0x100fe400078e0020 */
[----:B------:R1:W2:Y:S01]  /*09a0*/  LDG.E.CONSTANT R35, desc[UR10][R12.64] ;  /* 0x0000000a0c237981 */ /* 0x0002a2000c1e9900 */
[----:B------:R-:W-:Y:S01]  /*09b0*/  IADD3 R19, PT, PT, R45, 0x1d00, RZ ;  /* 0x00001d002d137810 */ /* 0x000fe20007ffe0ff */
[----:B------:R-:W-:-:S02]  /*09c0*/  IMAD.WIDE.U32 R8, R9, 0x4, R32 ;  /* 0x0000000409087825 */ /* 0x000fc400078e0020 */
[----:B------:R-:W2:Y:S01]  /*09d0*/  LDG.E.CONSTANT R29, desc[UR10][R22.64] ;  /* 0x0000000a161d7981 */ /* 0x000ea2000c1e9900 */
[----:B------:R-:W-:Y:S01]  /*09e0*/  IADD3 R49, PT, PT, R45, 0x1e00, RZ ;  /* 0x00001e002d317810 */ /* 0x000fe20007ffe0ff */
[--C-:B0-----:R-:W-:Y:S02]  /*09f0*/  IMAD.WIDE.U32 R10, R17, 0x4, R32.reuse ;  /* 0x00000004110a7825 */ /* 0x101fe400078e0020 */
[----:B------:R0:W2:Y:S02]  /*0a00*/  LDG.E.CONSTANT R34, desc[UR10][R8.64] ;  /* 0x0000000a08227981 */ /* 0x0000a4000c1e9900 */
[--C-:B-1----:R-:W-:Y:S01]  /*0a10*/  IMAD.WIDE.U32 R12, R15, 0x4, R32.reuse ;  /* 0x000000040f0c7825 */ /* 0x102fe200078e0020 */
[----:B------:R-:W-:Y:S01]  /*0a20*/  IADD3 R15, PT, PT, R45, 0x2000, RZ ;  /* 0x000020002d0f7810 */ /* 0x000fe20007ffe0ff */
[----:B------:R-:W2:Y:S04]  /*0a30*/  LDG.E.CONSTANT R42, desc[UR10][R10.64] ;  /* 0x0000000a0a2a7981 */ /* 0x000ea8000c1e9900 */
[----:B------:R1:W2:Y:S01]  /*0a40*/  LDG.E.CONSTANT R40, desc[UR10][R12.64] ;  /* 0x0000000a0c287981 */ /* 0x0002a2000c1e9900 */
[----:B0-----:R-:W-:-:S04]  /*0a50*/  IMAD.WIDE.U32 R8, R19, 0x4, R32 ;  /* 0x0000000413087825 */ /* 0x001fc800078e0020 */
[--C-:B------:R-:W-:Y:S01]  /*0a60*/  IMAD.WIDE.U32 R48, R49, 0x4, R32.reuse ;  /* 0x0000000431307825 */ /* 0x100fe200078e0020 */
[----:B------:R-:W2:Y:S03]  /*0a70*/  LDG.E.CONSTANT R44, desc[UR10][R8.64] ;  /* 0x0000000a082c7981 */ /* 0x000ea6000c1e9900 */
[----:B-1----:R-:W-:Y:S01]  /*0a80*/  IMAD.WIDE.U32 R12, R15, 0x4, R32 ;  /* 0x000000040f0c7825 */ /* 0x002fe200078e0020 */
[----:B------:R-:W2:Y:S04]  /*0a90*/  LDG.E.CONSTANT R46, desc[UR10][R48.64] ;  /* 0x0000000a302e7981 */ /* 0x000ea8000c1e9900 */
[----:B------:R0:W2:Y:S01]  /*0aa0*/  LDG.E.CONSTANT R25, desc[UR10][R12.64] ;  /* 0x0000000a0c197981 */ /* 0x0000a2000c1e9900 */
[----:B------:R-:W-:-:S02]  /*0ab0*/  IADD3 R23, PT, PT, R45, 0x2100, RZ ;  /* 0x000021002d177810 */ /* 0x000fc40007ffe0ff */
[----:B------:R-:W-:-:S03]  /*0ac0*/  IADD3 R15, PT, PT, R45, 0x2200, RZ ;  /* 0x000022002d0f7810 */ /* 0x000fc60007ffe0ff */
[----:B------:R-:W-:-:S04]  /*0ad0*/  IMAD.WIDE.U32 R22, R23, 0x4, R32 ;  /* 0x0000000417167825 */ /* 0x000fc800078e0020 */
[----:B------:R-:W-:Y:S01]  /*0ae0*/  IMAD.WIDE.U32 R10, R15, 0x4, R32 ;  /* 0x000000040f0a7825 */ /* 0x000fe200078e0020 */
[----:B------:R1:W2:Y:S04]  /*0af0*/  LDG.E.CONSTANT R36, desc[UR10][R22.64] ;  /* 0x0000000a16247981 */ /* 0x0002a8000c1e9900 */
[----:B------:R1:W2:Y:S01]  /*0b00*/  LDG.E.CONSTANT R38, desc[UR10][R10.64] ;  /* 0x0000000a0a267981 */ /* 0x0002a2000c1e9900 */
[----:B------:R-:W1:Y:S01]  /*0b10*/  S2UR UR6, SR_CgaCtaId ;  /* 0x00000000000679c3 */ /* 0x000e620000008800 */
[C---:B------:R-:W-:Y:S02]  /*0b20*/  IADD3 R15, PT, PT, R45.reuse, 0x2300, RZ ;  /* 0x000023002d0f7810 */ /* 0x040fe40007ffe0ff */
[----:B0-----:R-:W-:-:S03]  /*0b30*/  IADD3 R13, PT, PT, R45, 0x2400, RZ ;  /* 0x000024002d0d7810 */ /* 0x001fc60007ffe0ff */
[--C-:B------:R-:W-:Y:S01]  /*0b40*/  IMAD.WIDE.U32 R8, R15, 0x4, R32.reuse ;  /* 0x000000040f087825 */ /* 0x100fe200078e0020 */
[C---:B------:R-:W-:Y:S01]  /*0b50*/  IADD3 R15, PT, PT, R45.reuse, 0x2500, RZ ;  /* 0x000025002d0f7810 */ /* 0x040fe20007ffe0ff */
[----:B------:R-:W-:Y:S01]  /*0b60*/  UMOV UR5, 0x400 ;  /* 0x0000040000057882 */ /* 0x000fe20000000000 */
[C---:B------:R-:W-:Y:S02]  /*0b70*/  IADD3 R17, PT, PT, R45.reuse, 0x2600, RZ ;  /* 0x000026002d117810 */ /* 0x040fe40007ffe0ff */
[----:B------:R0:W2:Y:S01]  /*0b80*/  LDG.E.CONSTANT R47, desc[UR10][R8.64] ;  /* 0x0000000a082f7981 */ /* 0x0000a2000c1e9900 */
[----:B------:R-:W-:Y:S01]  /*0b90*/  IADD3 R19, PT, PT, R45, 0x2700, RZ ;  /* 0x000027002d137810 */ /* 0x000fe20007ffe0ff */
[--C-:B------:R-:W-:Y:S01]  /*0ba0*/  IMAD.WIDE.U32 R12, R13, 0x4, R32.reuse ;  /* 0x000000040d0c7825 */ /* 0x100fe200078e0020 */
[C---:B------:R-:W-:Y:S02]  /*0bb0*/  IADD3 R49, PT, PT, R45.reuse, 0x2800, RZ ;  /* 0x000028002d317810 */ /* 0x040fe40007ffe0ff */
[----:B------:R-:W-:Y:S01]  /*0bc0*/  IADD3 R31, PT, PT, R45, 0x2900, RZ ;  /* 0x000029002d1f7810 */ /* 0x000fe20007ffe0ff */
[----:B-1----:R-:W-:-:S02]  /*0bd0*/  IMAD.WIDE.U32 R22, R15, 0x4, R32 ;  /* 0x000000040f167825 */ /* 0x002fc400078e0020 */
[----:B------:R-:W2:Y:S01]  /*0be0*/  LDG.E.CONSTANT R13, desc[UR10][R12.64] ;  /* 0x0000000a0c0d7981 */ /* 0x000ea2000c1e9900 */
[----:B------:R-:W-:Y:S01]  /*0bf0*/  ULEA UR7, UR6, UR5, 0x18 ;  /* 0x0000000506077291 */ /* 0x000fe2000f8ec0ff */
[--C-:B------:R-:W-:Y:S02]  /*0c00*/  IMAD.WIDE.U32 R10, R17, 0x4, R32.reuse ;  /* 0x00000004110a7825 */ /* 0x100fe400078e0020 */
[----:B------:R1:W2:Y:S02]  /*0c10*/  LDG.E.CONSTANT R15, desc[UR10][R22.64] ;  /* 0x0000000a160f7981 */ /* 0x0002a4000c1e9900 */
[--C-:B0-----:R-:W-:Y:S01]  /*0c20*/  IMAD.WIDE.U32 R8, R19, 0x4, R32.reuse ;  /* 0x0000000413087825 */ /* 0x101fe200078e0020 */
[----:B------:R-:W-:Y:S01]  /*0c30*/  LEA R17, R3, UR7, 0x2 ;  /* 0x0000000703117c11 */ /* 0x000fe2000f8e10ff */
[----:B------:R-:W-:Y:S02]  /*0c40*/  BAR.SYNC.DEFER_BLOCKING 0x0 ;  /* 0x0000000000007b1d */ /* 0x000fe40000010000 */
[----:B------:R-:W-:Y:S01]  /*0c50*/  IMAD.WIDE.U32 R48, R49, 0x4, R32 ;  /* 0x0000000431307825 */ /* 0x000fe200078e0020 */
[----:B------:R-:W-:-:S03]  /*0c60*/  IADD3 R51, PT, PT, R45, 0x2a00, RZ ;  /* 0x00002a002d337810 */ /* 0x000fc60007ffe0ff */
[--C-:B-1----:R-:W-:Y:S01]  /*0c70*/  IMAD.WIDE.U32 R22, R31, 0x4, R32.reuse ;  /* 0x000000041f167825 */ /* 0x102fe200078e0020 */
[C---:B------:R-:W-:Y:S01]  /*0c80*/  IADD3 R31, PT, PT, R45.reuse, 0x2b00, RZ ;  /* 0x00002b002d1f7810 */ /* 0x040fe20007ffe0ff */
[----:B------:R-:W2:Y:S01]  /*0c90*/  LDG.E.CONSTANT R19, desc[UR10][R8.64] ;  /* 0x0000000a08137981 */ /* 0x000ea2000c1e9900 */
[C---:B------:R-:W-:Y:S02]  /*0ca0*/  IADD3 R61, PT, PT, R45.reuse, 0x2c00, RZ ;  /* 0x00002c002d3d7810 */ /* 0x040fe40007ffe0ff */
[----:B------:R-:W-:Y:S01]  /*0cb0*/  IADD3 R59, PT, PT, R45, 0x3000, RZ ;  /* 0x000030002d3b7810 */ /* 0x000fe20007ffe0ff */
[----:B------:R0:W2:Y:S04]  /*0cc0*/  LDG.E.CONSTANT R21, desc[UR10][R10.64] ;  /* 0x0000000a0a157981 */ /* 0x0000a8000c1e9900 */
[----:B------:R1:W2:Y:S01]  /*0cd0*/  LDG.E.CONSTANT R9, desc[UR10][R48.64] ;  /* 0x0000000a30097981 */ /* 0x0002a2000c1e9900 */
[----:B0-----:R-:W-:-:S03]  /*0ce0*/  IMAD.WIDE.U32 R10, R51, 0x4, R32 ;  /* 0x00000004330a7825 */ /* 0x001fc600078e0020 */
[----:B------:R0:W2:Y:S01]  /*0cf0*/  LDG.E.CONSTANT R8, desc[UR10][R22.64] ;  /* 0x0000000a16087981 */ /* 0x0000a2000c1e9900 */
[----:B------:R-:W-:-:S03]  /*0d00*/  IADD3 R57, PT, PT, R45, 0x2e00, RZ ;  /* 0x00002e002d397810 */ /* 0x000fc60007ffe0ff */
[----:B------:R-:W2:Y:S01]  /*0d10*/  LDG.E.CONSTANT R10, desc[UR10][R10.64] ;  /* 0x0000000a0a0a7981 */ /* 0x000ea2000c1e9900 */
[C---:B-1----:R-:W-:Y:S02]  /*0d20*/  IADD3 R49, PT, PT, R45.reuse, 0x3100, RZ ;  /* 0x000031002d317810 */ /* 0x042fe40007ffe0ff */
[C---:B------:R-:W-:Y:S02]  /*0d30*/  IADD3 R53, PT, PT, R45.reuse, 0x3400, RZ ;  /* 0x000034002d357810 */ /* 0x040fe40007ffe0ff */
[----:B------:R-:W-:Y:S01]  /*0d40*/  IADD3 R51, PT, PT, R45, 0x3700, RZ ;  /* 0x000037002d337810 */ /* 0x000fe20007ffe0ff */
[--C-:B------:R-:W-:Y:S01]  /*0d50*/  IMAD.WIDE.U32 R48, R49, 0x4, R32.reuse ;  /* 0x0000000431307825 */ /* 0x100fe200078e0020 */
[----:B------:R-:W-:Y:S01]  /*0d60*/  IADD3 R55, PT, PT, R45, 0x3500, RZ ;  /* 0x000035002d377810 */ /* 0x000fe20007ffe0ff */
[----:B---3--:R1:W-:Y:S04]  /*0d70*/  STS [R17], R30 ;  /* 0x0000001e11007388 */ /* 0x0083e80000000800 */
[----:B----4-:R3:W-:Y:S01]  /*0d80*/  STS [R17+0xd00], R7 ;  /* 0x000d000711007388 */ /* 0x0107e20000000800 */
[----:B-1----:R-:W-:Y:S01]  /*0d90*/  IMAD.WIDE.U32 R30, R31, 0x4, R32 ;  /* 0x000000041f1e7825 */ /* 0x002fe200078e0020 */
[----:B---3--:R-:W-:-:S02]  /*0da0*/  IADD3 R7, PT, PT, R45, 0x2d00, RZ ;  /* 0x00002d002d077810 */ /* 0x008fc40007ffe0ff */
[----:B-----5:R1:W-:Y:S03]  /*0db0*/  STS [R17+0x20], R60 ;  /* 0x0000203c11007388 */ /* 0x0203e60000000800 */
[--C-:B0-----:R-:W-:Y:S01]  /*0dc0*/  IMAD.WIDE.U32 R22, R7, 0x4, R32.reuse ;  /* 0x0000000407167825 */ /* 0x101fe200078e0020 */
[----:B------:R-:W3:Y:S04]  /*0dd0*/  LDG.E.CONSTANT R12, desc[UR10][R30.64] ;  /* 0x0000000a1e0c7981 */ /* 0x000ee8000c1e9900 */
[----:B--2---:R0:W-:Y:S01]  /*0de0*/  STS [R17+0x80], R58 ;  /* 0x0000803a11007388 */ /* 0x0041e20000000800 */
[----:B-1----:R-:W-:-:S03]  /*0df0*/  IMAD.WIDE.U32 R60, R61, 0x4, R32 ;  /* 0x000000043d3c7825 */ /* 0x002fc600078e0020 */
[----:B------:R1:W2:Y:S04]  /*0e00*/  LDG.E.CONSTANT R11, desc[UR10][R22.64] ;  /* 0x0000000a160b7981 */ /* 0x0002a8000c1e9900 */
[----:B------:R-:W4:Y:S01]  /*0e10*/  LDG.E.CONSTANT R60, desc[UR10][R60.64] ;  /* 0x0000000a3c3c7981 */ /* 0x000f22000c1e9900 */
[----:B0-----:R-:W-:-:S03]  /*0e20*/  IMAD.WIDE.U32 R58, R59, 0x4, R32 ;  /* 0x000000043b3a7825 */ /* 0x001fc600078e0020 */
[----:B------:R0:W-:Y:S01]  /*0e30*/  STS [R17+0x40], R56 ;  /* 0x0000403811007388 */ /* 0x0001e20000000800 */
[----:B-1----:R-:W-:-:S03]  /*0e40*/  IADD3 R23, PT, PT, R45, 0x3300, RZ ;  /* 0x000033002d177810 */ /* 0x002fc60007ffe0ff */
[----:B------:R-:W5:Y:S01]  /*0e50*/  LDG.E.CONSTANT R58, desc[UR10][R58.64] ;  /* 0x0000000a3a3a7981 */ /* 0x000f62000c1e9900 */
[----:B------:R-:W-:Y:S01]  /*0e60*/  IADD3 R31, PT, PT, R45, 0x3200, RZ ;  /* 0x000032002d1f7810 */ /* 0x000fe20007ffe0ff */
[--C-:B------:R-:W-:Y:S02]  /*0e70*/  IMAD.WIDE.U32 R22, R23, 0x4, R32.reuse ;  /* 0x0000000417167825 */ /* 0x100fe400078e0020 */
[----:B------:R1:W-:Y:S02]  /*0e80*/  STS [R17+0x60], R5 ;  /* 0x0000600511007388 */ /* 0x0003e40000000800 */
[--C-:B0-----:R-:W-:Y:S02]  /*0e90*/  IMAD.WIDE.U32 R56, R57, 0x4, R32.reuse ;  /* 0x0000000439387825 */ /* 0x101fe400078e0020 */
[----:B------:R-:W-:Y:S02]  /*0ea0*/  STS [R17+0xc0], R0 ;  /* 0x0000c00011007388 */ /* 0x000fe40000000800 */
[----:B------:R-:W-:-:S02]  /*0eb0*/  IMAD.WIDE.U32 R30, R31, 0x4, R32 ;  /* 0x000000041f1e7825 */ /* 0x000fc400078e0020 */
[----:B------:R0:W-:Y:S01]  /*0ec0*/  STS [R17+0x120], R52 ;  /* 0x0001203411007388 */ /* 0x0001e20000000800 */
[----:B-1----:R-:W-:-:S03]  /*0ed0*/  IADD3 R5, PT, PT, R45, 0x3600, RZ ;  /* 0x000036002d057810 */ /* 0x002fc60007ffe0ff */
[----:B------:R-:W5:Y:S04]  /*0ee0*/  LDG.E.CONSTANT R56, desc[UR10][R56.64] ;  /* 0x0000000a38387981 */ /* 0x000f68000c1e9900 */
[----:B------:R1:W-:Y:S01]  /*0ef0*/  STS [R17+0xa0], R16 ;  /* 0x0000a01011007388 */ /* 0x0003e20000000800 */
[----:B0-----:R-:W-:-:S03]  /*0f00*/  IMAD.WIDE.U32 R52, R53, 0x4, R32 ;  /* 0x0000000435347825 */ /* 0x001fc600078e0020 */
[----:B------:R0:W5:Y:S04]  /*0f10*/  LDG.E.CONSTANT R0, desc[UR10][R48.64] ;  /* 0x0000000a30007981 */ /* 0x000168000c1e9900 */
[----:B------:R0:W-:Y:S04]  /*0f20*/  STS [R17+0x160], R50 ;  /* 0x0001603211007388 */ /* 0x0001e80000000800 */
[----:B-1----:R1:W5:Y:S01]  /*0f30*/  LDG.E.CONSTANT R16, desc[UR10][R22.64] ;  /* 0x0000000a16107981 */ /* 0x002362000c1e9900 */
[----:B0-----:R-:W-:Y:S01]  /*0f40*/  IMAD.WIDE.U32 R48, R5, 0x4, R32 ;  /* 0x0000000405307825 */ /* 0x001fe200078e0020 */
[----:B------:R-:W-:-:S02]  /*0f50*/  IADD3 R5, PT, PT, R45, 0x3900, RZ ;  /* 0x000039002d057810 */ /* 0x000fc40007ffe0ff */
[----:B------:R0:W-:Y:S01]  /*0f60*/  STS [R17+0xe0], R14 ;  /* 0x0000e00e11007388 */ /* 0x0001e20000000800 */
[----:B------:R-:W-:-:S03]  /*0f70*/  IMAD.WIDE.U32 R50, R51, 0x4, R32 ;  /* 0x0000000433327825 */ /* 0x000fc600078e0020 */
[----:B------:R-:W5:Y:S01]  /*0f80*/  LDG.E.CONSTANT R52, desc[UR10][R52.64] ;  /* 0x0000000a34347981 */ /* 0x000f62000c1e9900 */
[----:B-1----:R-:W-:-:S03]  /*0f90*/  IADD3 R23, PT, PT, R45, 0x3800, RZ ;  /* 0x000038002d177810 */ /* 0x002fc60007ffe0ff */
[----:B------:R1:W-:Y:S04]  /*0fa0*/  STS [R17+0x180], R4 ;  /* 0x0001800411007388 */ /* 0x0003e80000000800 */
[----:B0-----:R0:W5:Y:S01]  /*0fb0*/  LDG.E.CONSTANT R14, desc[UR10][R30.64] ;  /* 0x0000000a1e0e7981 */ /* 0x001162000c1e9900 */
[--C-:B------:R-:W-:Y:S01]  /*0fc0*/  IMAD.WIDE.U32 R22, R23, 0x4, R32.reuse ;  /* 0x0000000417167825 */ /* 0x100fe200078e0020 */
[----:B------:R-:W-:Y:S02]  /*0fd0*/  IADD3 R7, PT, PT, R45, 0x3a00, RZ ;  /* 0x00003a002d077810 */ /* 0x000fe40007ffe0ff */
[----:B------:R0:W5:Y:S01]  /*0fe0*/  LDG.E.CONSTANT R48, desc[UR10][R48.64] ;  /* 0x0000000a30307981 */ /* 0x000162000c1e9900 */
[----:B-1----:R-:W-:-:S03]  /*0ff0*/  IMAD.WIDE.U32 R4, R5, 0x4, R32 ;  /* 0x0000000405047825 */ /* 0x002fc600078e0020 */
[----:B------:R1:W5:Y:S01]  /*1000*/  LDG.E.CONSTANT R50, desc[UR10][R50.64] ;  /* 0x0000000a32327981 */ /* 0x000362000c1e9900 */
[C---:B0-----:R-:W-:Y:S02]  /*1010*/  IADD3 R31, PT, PT, R45.reuse, 0x3b00, RZ ;  /* 0x00003b002d1f7810 */ /* 0x041fe40007ffe0ff */
[C---:B------:R-:W-:Y:S01]  /*1020*/  IADD3 R49, PT, PT, R45.reuse, 0x3c00, RZ ;  /* 0x00003c002d317810 */ /* 0x040fe20007ffe0ff */
[----:B------:R0:W-:Y:S01]  /*1030*/  STS [R17+0x140], R24 ;  /* 0x0001401811007388 */ /* 0x0001e20000000800 */
[----:B-1----:R-:W-:-:S03]  /*1040*/  IADD3 R51, PT, PT, R45, 0x3d00, RZ ;  /* 0x00003d002d337810 */ /* 0x002fc60007ffe0ff */
[----:B------:R1:W-:Y:S01]  /*1050*/  STS [R17+0x1c0], R26 ;  /* 0x0001c01a11007388 */ /* 0x0003e20000000800 */
[----:B------:R-:W-:-:S03]  /*1060*/  IMAD.WIDE.U32 R30, R31, 0x4, R32 ;  /* 0x000000041f1e7825 */ /* 0x000fc600078e0020 */
[----:B------:R1:W-:Y:S04]  /*1070*/  STS [R17+0x1a0], R6 ;  /* 0x0001a00611007388 */ /* 0x0003e80000000800 */
[----:B0-----:R0:W5:Y:S04]  /*1080*/  LDG.E.CONSTANT R24, desc[UR10][R22.64] ;  /* 0x0000000a16187981 */ /* 0x001168000c1e9900 */
[----:B-1----:R1:W5:Y:S01]  /*1090*/  LDG.E.CONSTANT R26, desc[UR10][R4.64] ;  /* 0x0000000a041a7981 */ /* 0x002362000c1e9900 */
[----:B------:R-:W-:-:S03]  /*10a0*/  IMAD.WIDE.U32 R6, R7, 0x4, R32 ;  /* 0x0000000407067825 */ /* 0x000fc600078e0020 */
[----:B------:R1:W-:Y:S01]  /*10b0*/  STS [R17+0x220], R41 ;  /* 0x0002202911007388 */ /* 0x0003e20000000800 */
[----:B0-----:R-:W-:-:S03]  /*10c0*/  IMAD.WIDE.U32 R22, R51, 0x4, R32 ;  /* 0x0000000433167825 */ /* 0x001fc600078e0020 */
[----:B------:R0:W-:Y:S01]  /*10d0*/  STS [R17+0x200], R18 ;  /* 0x0002001211007388 */ /* 0x0001e20000000800 */
[----:B-1----:R-:W-:-:S03]  /*10e0*/  IMAD.WIDE.U32 R4, R49, 0x4, R32 ;  /* 0x0000000431047825 */ /* 0x002fc600078e0020 */
[----:B------:R-:W5:Y:S01]  /*10f0*/  LDG.E.CONSTANT R30, desc[UR10][R30.64] ;  /* 0x0000000a1e1e7981 */ /* 0x000f62000c1e9900 */
[----:B------:R-:W-:-:S03]  /*1100*/  IADD3 R41, PT, PT, R45, 0x4000, RZ ;  /* 0x000040002d297810 */ /* 0x000fc60007ffe0ff */
[----:B------:R1:W-:Y:S04]  /*1110*/  STS [R17+0x1e0], R28 ;  /* 0x0001e01c11007388 */ /* 0x0003e80000000800 */
[----:B0-----:R0:W5:Y:S04]  /*1120*/  LDG.E.CONSTANT R18, desc[UR10][R4.64] ;  /* 0x0000000a04127981 */ /* 0x001168000c1e9900 */
[----:B------:R0:W5:Y:S04]  /*1130*/  LDG.E.CONSTANT R22, desc[UR10][R22.64] ;  /* 0x0000000a16167981 */ /* 0x000168000c1e9900 */
[----:B-1----:R1:W5:Y:S01]  /*1140*/  LDG.E.CONSTANT R28, desc[UR10][R6.64] ;  /* 0x0000000a061c7981 */ /* 0x002362000c1e9900 */
[----:B0-----:R-:W-:Y:S01]  /*1150*/  IMAD.WIDE.U32 R4, R41, 0x4, R32 ;  /* 0x0000000429047825 */ /* 0x001fe200078e0020 */
[----:B------:R-:W-:-:S04]  /*1160*/  IADD3 R23, PT, PT, R45, 0x4200, RZ ;  /* 0x000042002d177810 */ /* 0x000fc80007ffe0ff */
[----:B------:R0:W5:Y:S01]  /*1170*/  LDG.E.CONSTANT R41, desc[UR10][R4.64] ;  /* 0x0000000a04297981 */ /* 0x000162000c1e9900 */
[----:B-1----:R-:W-:-:S03]  /*1180*/  IADD3 R7, PT, PT, R45, 0x3e00, RZ ;  /* 0x00003e002d077810 */ /* 0x002fc60007ffe0ff */
[----:B------:R1:W-:Y:S01]  /*1190*/  STS [R17+0x2c0], R37 ;  /* 0x0002c02511007388 */ /* 0x0003e20000000800 */
[----:B------:R-:W-:Y:S01]  /*11a0*/  IADD3 R31, PT, PT, R45, 0x4100, RZ ;  /* 0x000041002d1f7810 */ /* 0x000fe20007ffe0ff */
[----:B------:R-:W-:-:S04]  /*11b0*/  IMAD.WIDE.U32 R6, R7, 0x4, R32 ;  /* 0x0000000407067825 */ /* 0x000fc800078e0020 */
[--C-:B0-----:R-:W-:Y:S01]  /*11c0*/  IMAD.WIDE.U32 R4, R23, 0x4, R32.reuse ;  /* 0x0000000417047825 */ /* 0x101fe200078e0020 */
[----:B-1----:R-:W-:Y:S01]  /*11d0*/  IADD3 R37, PT, PT, R45, 0x4500, RZ ;  /* 0x000045002d257810 */ /* 0x002fe20007ffe0ff */
[----:B------:R0:W-:Y:S04]  /*11e0*/  STS [R17+0x260], R20 ;  /* 0x0002601411007388 */ /* 0x0001e80000000800 */
[----:B------:R1:W5:Y:S04]  /*11f0*/  LDG.E.CONSTANT R23, desc[UR10][R4.64] ;  /* 0x0000000a04177981 */ /* 0x000368000c1e9900 */
[----:B------:R1:W-:Y:S04]  /*1200*/  STS [R17+0x300], R27 ;  /* 0x0003001b11007388 */ /* 0x0003e80000000800 */
[----:B0-----:R0:W5:Y:S01]  /*1210*/  LDG.E.CONSTANT R20, desc[UR10][R6.64] ;  /* 0x0000000a06147981 */ /* 0x001162000c1e9900 */
[----:B-1----:R-:W-:Y:S01]  /*1220*/  IMAD.WIDE.U32 R4, R37, 0x4, R32 ;  /* 0x0000000425047825 */ /* 0x002fe200078e0020 */
[----:B------:R-:W-:-:S03]  /*1230*/  IADD3 R27, PT, PT, R45, 0x4600, RZ ;  /* 0x000046002d1b7810 */ /* 0x000fc60007ffe0ff */
[--C-:B0-----:R-:W-:Y:S01]  /*1240*/  IMAD.WIDE.U32 R6, R31, 0x4, R32.reuse ;  /* 0x000000041f067825 */ /* 0x101fe200078e0020 */
[----:B------:R-:W-:Y:S01]  /*1250*/  IADD3 R31, PT, PT, R45, 0x4400, RZ ;  /* 0x000044002d1f7810 */ /* 0x000fe20007ffe0ff */
[----:B------:R0:W-:Y:S04]  /*1260*/  STS [R17+0x240], R43 ;  /* 0x0002402b11007388 */ /* 0x0001e80000000800 */
[----:B------:R1:W-:Y:S04]  /*1270*/  STS [R17+0x280], R39 ;  /* 0x0002802711007388 */ /* 0x0003e80000000800 */
[----:B------:R1:W-:Y:S04]  /*1280*/  STS [R17+0x100], R54 ;  /* 0x0001003611007388 */ /* 0x0003e80000000800 */
[----:B0-----:R0:W5:Y:S04]  /*1290*/  LDG.E.CONSTANT R43, desc[UR10][R6.64] ;  /* 0x0000000a062b7981 */ /* 0x001168000c1e9900 */
[----:B-1----:R1:W5:Y:S01]  /*12a0*/  LDG.E.CONSTANT R39, desc[UR10][R4.64] ;  /* 0x0000000a04277981 */ /* 0x002362000c1e9900 */
[----:B------:R-:W-:-:S03]  /*12b0*/  IMAD.WIDE.U32 R54, R55, 0x4, R32 ;  /* 0x0000000437367825 */ /* 0x000fc600078e0020 */
[----:B------:R1:W-:Y:S01]  /*12c0*/  STS [R17+0x320], R29 ;  /* 0x0003201d11007388 */ /* 0x0003e20000000800 */
[----:B0-----:R-:W-:-:S03]  /*12d0*/  IMAD.WIDE.U32 R6, R31, 0x4, R32 ;  /* 0x000000041f067825 */ /* 0x001fc600078e0020 */
[----:B------:R0:W-:Y:S01]  /*12e0*/  STS [R17+0x2a0], R35 ;  /* 0x0002a02311007388 */ /* 0x0001e20000000800 */
[----:B-1----:R-:W-:Y:S01]  /*12f0*/  IMAD.WIDE.U32 R4, R27, 0x4, R32 ;  /* 0x000000041b047825 */ /* 0x002fe200078e0020 */
[C---:B------:R-:W-:Y:S02]  /*1300*/  IADD3 R27, PT, PT, R45.reuse, 0x4800, RZ ;  /* 0x000048002d1b7810 */ /* 0x040fe40007ffe0ff */
[----:B------:R1:W-:Y:S01]  /*1310*/  STS [R17+0x340], R40 ;  /* 0x0003402811007388 */ /* 0x0003e20000000800 */
[----:B------:R-:W-:-:S03]  /*1320*/  IADD3 R29, PT, PT, R45, 0x4700, RZ ;  /* 0x000047002d1d7810 */ /* 0x000fc60007ffe0ff */
[----:B------:R1:W5:Y:S01]  /*1330*/  LDG.E.CONSTANT R37, desc[UR10][R6.64] ;  /* 0x0000000a06257981 */ /* 0x000362000c1e9900 */
[----:B0-----:R-:W-:-:S03]  /*1340*/  IADD3 R35, PT, PT, R45, 0x4300, RZ ;  /* 0x000043002d237810 */ /* 0x001fc60007ffe0ff */
[----:B------:R-:W5:Y:S04]  /*1350*/  LDG.E.CONSTANT R54, desc[UR10][R54.64] ;  /* 0x0000000a36367981 */ /* 0x000f68000c1e9900 */
[----:B-1----:R0:W5:Y:S01]  /*1360*/  LDG.E.CONSTANT R40, desc[UR10][R4.64] ;  /* 0x0000000a04287981 */ /* 0x002162000c1e9900 */
[--C-:B------:R-:W-:Y:S01]  /*1370*/  IMAD.WIDE.U32 R6, R29, 0x4, R32.reuse ;  /* 0x000000041d067825 */ /* 0x100fe200078e0020 */
[----:B------:R-:W-:Y:S02]  /*1380*/  IADD3 R29, PT, PT, R45, 0x4900, RZ ;  /* 0x000049002d1d7810 */ /* 0x000fe40007ffe0ff */
[----:B------:R1:W-:Y:S01]  /*1390*/  STS [R17+0x2e0], R34 ;  /* 0x0002e02211007388 */ /* 0x0003e20000000800 */
[----:B0-----:R-:W-:Y:S01]  /*13a0*/  IMAD.WIDE.U32 R4, R27, 0x4, R32 ;  /* 0x000000041b047825 */ /* 0x001fe200078e0020 */
[----:B------:R-:W-:-:S02]  /*13b0*/  IADD3 R27, PT, PT, R45, 0x4a00, RZ ;  /* 0x00004a002d1b7810 */ /* 0x000fc40007ffe0ff */
[----:B------:R0:W-:Y:S01]  /*13c0*/  STS [R17+0x360], R42 ;  /* 0x0003602a11007388 */ /* 0x0001e20000000800 */
[----:B-1----:R-:W-:-:S03]  /*13d0*/  IMAD.WIDE.U32 R34, R35, 0x4, R32 ;  /* 0x0000000423227825 */ /* 0x002fc600078e0020 */
[----:B------:R1:W-:Y:S04]  /*13e0*/  STS [R17+0x380], R44 ;  /* 0x0003802c11007388 */ /* 0x0003e80000000800 */
[----:B------:R1:W-:Y:S04]  /*13f0*/  STS [R17+0x3c0], R25 ;  /* 0x0003c01911007388 */ /* 0x0003e80000000800 */
[----:B0-----:R0:W5:Y:S04]  /*1400*/  LDG.E.CONSTANT R42, desc[UR10][R6.64] ;  /* 0x0000000a062a7981 */ /* 0x001168000c1e9900 */
[----:B-1----:R1:W5:Y:S01]  /*1410*/  LDG.E.CONSTANT R44, desc[UR10][R4.64] ;  /* 0x0000000a042c7981 */ /* 0x002362000c1e9900 */
[----:B------:R-:W-:-:S03]  /*1420*/  IADD3 R25, PT, PT, R45, 0x4b00, RZ ;  /* 0x00004b002d197810 */ /* 0x000fc60007ffe0ff */
[----:B------:R-:W5:Y:S01]  /*1430*/  LDG.E.CONSTANT R35, desc[UR10][R34.64] ;  /* 0x0000000a22237981 */ /* 0x000f62000c1e9900 */
[----:B0-----:R-:W-:-:S04]  /*1440*/  IMAD.WIDE.U32 R6, R29, 0x4, R32 ;  /* 0x000000041d067825 */ /* 0x001fc800078e0020 */
[--C-:B-1----:R-:W-:Y:S01]  /*1450*/  IMAD.WIDE.U32 R4, R27, 0x4, R32.reuse ;  /* 0x000000041b047825 */ /* 0x102fe200078e0020 */
[----:B------:R-:W-:Y:S01]  /*1460*/  IADD3 R27, PT, PT, R45, 0x4c00, RZ ;  /* 0x00004c002d1b7810 */ /* 0x000fe20007ffe0ff */
[----:B------:R0:W-:Y:S04]  /*1470*/  STS [R17+0x3a0], R46 ;  /* 0x0003a02e11007388 */ /* 0x0001e80000000800 */
[----:B------:R1:W5:Y:S04]  /*1480*/  LDG.E.CONSTANT R29, desc[UR10][R4.64] ;  /* 0x0000000a041d7981 */ /* 0x000368000c1e9900 */
[----:B0-----:R0:W5:Y:S01]  /*1490*/  LDG.E.CONSTANT R46, desc[UR10][R6.64] ;  /* 0x0000000a062e7981 */ /* 0x001162000c1e9900 */
[----:B-1----:R-:W-:Y:S01]  /*14a0*/  IMAD.WIDE.U32 R4, R25, 0x4, R32 ;  /* 0x0000000419047825 */ /* 0x002fe200078e0020 */
[----:B------:R-:W-:-:S02]  /*14b0*/  IADD3 R25, PT, PT, R45, 0x4d00, RZ ;  /* 0x00004d002d197810 */ /* 0x000fc40007ffe0ff */
[----:B------:R1:W-:Y:S01]  /*14c0*/  STS [R17+0x3e0], R36 ;  /* 0x0003e02411007388 */ /* 0x0003e20000000800 */
[--C-:B0-----:R-:W-:Y:S01]  /*14d0*/  IMAD.WIDE.U32 R6, R27, 0x4, R32.reuse ;  /* 0x000000041b067825 */ /* 0x101fe200078e0020 */
[----:B------:R-:W-:Y:S02]  /*14e0*/  IADD3 R27, PT, PT, R45, 0x4e00, RZ ;  /* 0x00004e002d1b7810 */ /* 0x000fe40007ffe0ff */
[----:B------:R-:W5:Y:S04]  /*14f0*/  LDG.E.CONSTANT R31, desc[UR10][R4.64] ;  /* 0x0000000a041f7981 */ /* 0x000f68000c1e9900 */
[----:B------:R0:W5:Y:S02]  /*1500*/  LDG.E.CONSTANT R34, desc[UR10][R6.64] ;  /* 0x0000000a06227981 */ /* 0x000164000c1e9900 */
[----:B0-----:R-:W-:-:S04]  /*1510*/  IMAD.WIDE.U32 R6, R25, 0x4, R32 ;  /* 0x0000000419067825 */ /* 0x001fc800078e0020 */
[----:B------:R-:W-:Y:S01]  /*1520*/  IMAD.WIDE.U32 R4, R27, 0x4, R32 ;  /* 0x000000041b047825 */ /* 0x000fe200078e0020 */
[----:B-1----:R0:W5:Y:S04]  /*1530*/  LDG.E.CONSTANT R36, desc[UR10][R6.64] ;  /* 0x0000000a06247981 */ /* 0x002168000c1e9900 */
[----:B------:R1:W-:Y:S04]  /*1540*/  STS [R17+0x400], R38 ;  /* 0x0004002611007388 */ /* 0x0003e80000000800 */
[----:B-1----:R1:W5:Y:S01]  /*1550*/  LDG.E.CONSTANT R38, desc[UR10][R4.64] ;  /* 0x0000000a04267981 */ /* 0x002362000c1e9900 */
[----:B------:R-:W-:-:S02]  /*1560*/  IADD3 R25, PT, PT, R45, 0x5000, RZ ;  /* 0x000050002d197810 */ /* 0x000fc40007ffe0ff */
[C---:B------:R-:W-:Y:S01]  /*1570*/  IADD3 R27, PT, PT, R45.reuse, 0x5100, RZ ;  /* 0x000051002d1b7810 */ /* 0x040fe20007ffe0ff */
[----:B------:R3:W-:Y:S01]  /*1580*/  STS [R17+0x420], R47 ;  /* 0x0004202f11007388 */ /* 0x0007e20000000800 */
[----:B------:R-:W-:-:S03]  /*1590*/  IADD3 R49, PT, PT, R45, 0x5300, RZ ;  /* 0x000053002d317810 */ /* 0x000fc60007ffe0ff */
[----:B0-----:R-:W-:-:S04]  /*15a0*/  IMAD.WIDE.U32 R6, R27, 0x4, R32 ;  /* 0x000000041b067825 */ /* 0x001fc800078e0020 */
[----:B-1----:R-:W-:Y:S01]  /*15b0*/  IMAD.WIDE.U32 R4, R25, 0x4, R32 ;  /* 0x0000000419047825 */ /* 0x002fe200078e0020 */
[----:B------:R0:W5:Y:S01]  /*15c0*/  LDG.E.CONSTANT R27, desc[UR10][R6.64] ;  /* 0x0000000a061b7981 */ /* 0x000162000c1e9900 */
[----:B---3--:R-:W-:-:S03]  /*15d0*/  IADD3 R47, PT, PT, R45, 0x5200, RZ ;  /* 0x000052002d2f7810 */ /* 0x008fc60007ffe0ff */
[----:B------:R1:W3:Y:S04]  /*15e0*/  LDG.E.CONSTANT R25, desc[UR10][R4.64] ;  /* 0x0000000a04197981 */ /* 0x0002e8000c1e9900 */
[----:B------:R2:W-:Y:S01]  /*15f0*/  STS [R17+0x440], R13 ;  /* 0x0004400d11007388 */ /* 0x0005e20000000800 */
[----:B0-----:R-:W-:-:S04]  /*1600*/  IMAD.WIDE.U32 R6, R49, 0x4, R32 ;  /* 0x0000000431067825 */ /* 0x001fc800078e0020 */
[----:B-1----:R-:W-:Y:S01]  /*1610*/  IMAD.WIDE.U32 R4, R47, 0x4, R32 ;  /* 0x000000042f047825 */ /* 0x002fe200078e0020 */
[----:B------:R0:W-:Y:S01]  /*1620*/  STS [R17+0x4c0], R9 ;  /* 0x0004c00911007388 */ /* 0x0001e20000000800 */
[----:B--2---:R-:W-:-:S04]  /*1630*/  IADD3 R13, PT, PT, R45, 0x5400, RZ ;  /* 0x000054002d0d7810 */ /* 0x004fc80007ffe0ff */
[----:B------:R-:W2:Y:S01]  /*1640*/  LDG.E.CONSTANT R4, desc[UR10][R4.64] ;  /* 0x0000000a04047981 */ /* 0x000ea2000c1e9900 */
[----:B0-----:R-:W-:-:S03]  /*1650*/  IADD3 R9, PT, PT, R45, 0x5600, RZ ;  /* 0x000056002d097810 */ /* 0x001fc60007ffe0ff */
[----:B------:R0:W-:Y:S04]  /*1660*/  STS [R17+0x4e0], R8 ;  /* 0x0004e00811007388 */ /* 0x0001e80000000800 */
[----:B------:R1:W3:Y:S01]  /*1670*/  LDG.E.CONSTANT R5, desc[UR10][R6.64] ;  /* 0x0000000a06057981 */ /* 0x0002e2000c1e9900 */
[----:B------:R-:W-:-:S03]  /*1680*/  IADD3 R61, PT, PT, R45, 0x5500, RZ ;  /* 0x000055002d3d7810 */ /* 0x000fc60007ffe0ff */
[----:B------:R4:W-:Y:S01]  /*1690*/  STS [R17+0x520], R12 ;  /* 0x0005200c11007388 */ /* 0x0009e20000000800 */
[----:B0-----:R-:W-:-:S04]  /*16a0*/  IMAD.WIDE.U32 R8, R9, 0x4, R32 ;  /* 0x0000000409087825 */ /* 0x001fc800078e0020 */
[----:B-1----:R-:W-:Y:S01]  /*16b0*/  IMAD.WIDE.U32 R6, R13, 0x4, R32 ;  /* 0x000000040d067825 */ /* 0x002fe200078e0020 */
[C---:B------:R-:W-:Y:S01]  /*16c0*/  IADD3 R13, PT, PT, R45.reuse, 0x5700, RZ ;  /* 0x000057002d0d7810 */ /* 0x040fe20007ffe0ff */
[----:B------:R0:W-:Y:S01]  /*16d0*/  STS [R17+0x460], R15 ;  /* 0x0004600f11007388 */ /* 0x0001e20000000800 */
[----:B------:R-:W-:-:S03]  /*16e0*/  IADD3 R59, PT, PT, R45, 0x5b00, RZ ;  /* 0x00005b002d3b7810 */ /* 0x000fc60007ffe0ff */
[----:B------:R1:W-:Y:S01]  /*16f0*/  STS [R17+0x4a0], R19 ;  /* 0x0004a01311007388 */ /* 0x0003e20000000800 */
[----:B----4-:R-:W-:-:S03]  /*1700*/  IMAD.WIDE.U32 R12, R13, 0x4, R32 ;  /* 0x000000040d0c7825 */ /* 0x010fc600078e0020 */
[----:B------:R-:W4:Y:S01]  /*1710*/  LDG.E.CONSTANT R8, desc[UR10][R8.64] ;  /* 0x0000000a08087981 */ /* 0x000f22000c1e9900 */
[----:B0-----:R-:W-:-:S03]  /*1720*/  IADD3 R15, PT, PT, R45, 0x5800, RZ ;  /* 0x000058002d0f7810 */ /* 0x001fc60007ffe0ff */
[----:B------:R-:W-:Y:S01]  /*1730*/  STS [R17+0x500], R10 ;  /* 0x0005000a11007388 */ /* 0x000fe20000000800 */
[----:B-1----:R-:W-:-:S03]  /*1740*/  IADD3 R19, PT, PT, R45, 0x5a00, RZ ;  /* 0x00005a002d137810 */ /* 0x002fc60007ffe0ff */
[----:B------:R0:W-:Y:S04]  /*1750*/  STS [R17+0x540], R60 ;  /* 0x0005403c11007388 */ /* 0x0001e80000000800 */
[----:B------:R1:W-:Y:S04]  /*1760*/  STS [R17+0x560], R11 ;  /* 0x0005600b11007388 */ /* 0x0003e80000000800 */
[----:B------:R1:W4:Y:S01]  /*1770*/  LDG.E.CONSTANT R9, desc[UR10][R12.64] ;  /* 0x0000000a0c097981 */ /* 0x000322000c1e9900 */
[----:B0-----:R-:W-:-:S03]  /*1780*/  IMAD.WIDE.U32 R60, R61, 0x4, R32 ;  /* 0x000000043d3c7825 */ /* 0x001fc600078e0020 */
[----:B-----5:R0:W-:Y:S01]  /*1790*/  STS [R17+0x5a0], R58 ;  /* 0x0005a03a11007388 */ /* 0x0201e20000000800 */
[--C-:B-1----:R-:W-:Y:S01]  /*17a0*/  IMAD.WIDE.U32 R10, R15, 0x4, R32.reuse ;  /* 0x000000040f0a7825 */ /* 0x102fe200078e0020 */
[----:B------:R-:W-:Y:S02]  /*17b0*/  IADD3 R15, PT, PT, R45, 0x5900, RZ ;  /* 0x000059002d0f7810 */ /* 0x000fe40007ffe0ff */
[----:B------:R-:W5:Y:S01]  /*17c0*/  LDG.E.CONSTANT R6, desc[UR10][R6.64] ;  /* 0x0000000a06067981 */ /* 0x000f62000c1e9900 */
[--C-:B------:R-:W-:Y:S01]  /*17d0*/  IMAD.WIDE.U32 R12, R19, 0x4, R32.reuse ;  /* 0x00000004130c7825 */ /* 0x100fe200078e0020 */
[C---:B------:R-:W-:Y:S02]  /*17e0*/  IADD3 R57, PT, PT, R45.reuse, 0x5c00, RZ ;  /* 0x00005c002d397810 */ /* 0x040fe40007ffe0ff */
[----:B------:R1:W-:Y:S01]  /*17f0*/  STS [R17+0x580], R56 ;  /* 0x0005803811007388 */ /* 0x0003e20000000800 */
[----:B------:R-:W-:Y:S01]  /*1800*/  IADD3 R19, PT, PT, R45, 0x5e00, RZ ;  /* 0x00005e002d137810 */ /* 0x000fe20007ffe0ff */
[----:B0-----:R-:W-:-:S02]  /*1810*/  IMAD.WIDE.U32 R58, R59, 0x4, R32 ;  /* 0x000000043b3a7825 */ /* 0x001fc400078e0020 */
[----:B------:R-:W5:Y:S04]  /*1820*/  LDG.E.CONSTANT R12, desc[UR10][R12.64] ;  /* 0x0000000a0c0c7981 */ /* 0x000f68000c1e9900 */
[----:B------:R0:W5:Y:S01]  /*1830*/  LDG.E.CONSTANT R7, desc[UR10][R60.64] ;  /* 0x0000000a3c077981 */ /* 0x000162000c1e9900 */
[----:B------:R-:W-:Y:S01]  /*1840*/  IADD3 R53, PT, PT, R45, 0x6000, RZ ;  /* 0x000060002d357810 */ /* 0x000fe20007ffe0ff */
[--C-:B-1----:R-:W-:Y:S02]  /*1850*/  IMAD.WIDE.U32 R56, R57, 0x4, R32.reuse ;  /* 0x0000000439387825 */ /* 0x102fe400078e0020 */
[----:B------:R-:W5:Y:S04]  /*1860*/  LDG.E.CONSTANT R10, desc[UR10][R10.64] ;  /* 0x0000000a0a0a7981 */ /* 0x000f68000c1e9900 */
[----:B------:R1:W5:Y:S01]  /*1870*/  LDG.E.CONSTANT R13, desc[UR10][R58.64] ;  /* 0x0000000a3a0d7981 */ /* 0x000362000c1e9900 */
[----:B0-----:R-:W-:Y:S01]  /*1880*/  IMAD.WIDE.U32 R60, R15, 0x4, R32 ;  /* 0x000000040f3c7825 */ /* 0x001fe200078e0020 */
[----:B------:R-:W-:-:S02]  /*1890*/  IADD3 R15, PT, PT, R45, 0x5d00, RZ ;  /* 0x00005d002d0f7810 */ /* 0x000fc40007ffe0ff */
[----:B------:R0:W-:Y:S04]  /*18a0*/  STS [R17+0x5c0], R0 ;  /* 0x0005c00011007388 */ /* 0x0001e80000000800 */
[----:B------:R0:W5:Y:S01]  /*18b0*/  LDG.E.CONSTANT R11, desc[UR10][R60.64] ;  /* 0x0000000a3c0b7981 */ /* 0x000162000c1e9900 */
[--C-:B-1----:R-:W-:Y:S01]  /*18c0*/  IMAD.WIDE.U32 R58, R19, 0x4, R32.reuse ;  /* 0x00000004133a7825 */ /* 0x102fe200078e0020 */
[----:B------:R-:W-:Y:S02]  /*18d0*/  IADD3 R19, PT, PT, R45, 0x6100, RZ ;  /* 0x000061002d137810 */ /* 0x000fe40007ffe0ff */
[----:B------:R1:W-:Y:S04]  /*18e0*/  STS [R17+0x620], R52 ;  /* 0x0006203411007388 */ /* 0x0003e80000000800 */
[----:B0-----:R0:W5:Y:S01]  /*18f0*/  LDG.E.CONSTANT R0, desc[UR10][R58.64] ;  /* 0x0000000a3a007981 */ /* 0x001162000c1e9900 */
[----:B------:R-:W-:-:S03]  /*1900*/  IMAD.WIDE.U32 R60, R15, 0x4, R32 ;  /* 0x000000040f3c7825 */ /* 0x000fc600078e0020 */
[----:B------:R0:W5:Y:S01]  /*1910*/  LDG.E.CONSTANT R15, desc[UR10][R56.64] ;  /* 0x0000000a380f7981 */ /* 0x000162000c1e9900 */
[----:B-1----:R-:W-:Y:S01]  /*1920*/  IMAD.WIDE.U32 R52, R53, 0x4, R32 ;  /* 0x0000000435347825 */ /* 0x002fe200078e0020 */
[----:B0-----:R-:W-:-:S03]  /*1930*/  IADD3 R59, PT, PT, R45, 0x6600, RZ ;  /* 0x000066002d3b7810 */ /* 0x001fc60007ffe0ff */
[--C-:B------:R-:W-:Y:S01]  /*1940*/  IMAD.WIDE.U32 R56, R19, 0x4, R32.reuse ;  /* 0x0000000413387825 */ /* 0x100fe200078e0020 */
[----:B------:R-:W-:Y:S01]  /*1950*/  IADD3 R19, PT, PT, R45, 0x6300, RZ ;  /* 0x000063002d137810 */ /* 0x000fe20007ffe0ff */
[----:B------:R0:W-:Y:S02]  /*1960*/  STS [R17+0x5e0], R14 ;  /* 0x0005e00e11007388 */ /* 0x0001e40000000800 */
[--C-:B------:R-:W-:Y:S02]  /*1970*/  IMAD.WIDE.U32 R58, R59, 0x4, R32.reuse ;  /* 0x000000043b3a7825 */ /* 0x100fe400078e0020 */
[----:B------:R1:W-:Y:S04]  /*1980*/  STS [R17+0x600], R16 ;  /* 0x0006001011007388 */ /* 0x0003e80000000800 */
[----:B------:R1:W-:Y:S04]  /*1990*/  STS [R17+0x700], R30 ;  /* 0x0007001e11007388 */ /* 0x0003e80000000800 */
[----:B0-----:R0:W5:Y:S04]  /*19a0*/  LDG.E.CONSTANT R14, desc[UR10][R52.64] ;  /* 0x0000000a340e7981 */ /* 0x001168000c1e9900 */
[----:B-1----:R1:W5:Y:S04]  /*19b0*/  LDG.E.CONSTANT R16, desc[UR10][R60.64] ;  /* 0x0000000a3c107981 */ /* 0x002368000c1e9900 */
[----:B------:R1:W5:Y:S01]  /*19c0*/  LDG.E.CONSTANT R30, desc[UR10][R58.64] ;  /* 0x0000000a3a1e7981 */ /* 0x000362000c1e9900 */
[----:B0-----:R-:W-:Y:S01]  /*19d0*/  IMAD.WIDE.U32 R52, R19, 0x4, R32 ;  /* 0x0000000413347825 */ /* 0x001fe200078e0020 */
[----:B------:R-:W-:-:S02]  /*19e0*/  IADD3 R19, PT, PT, R45, 0x6800, RZ ;  /* 0x000068002d137810 */ /* 0x000fc40007ffe0ff */
[----:B------:R0:W-:Y:S01]  /*19f0*/  STS [R17+0x6e0], R28 ;  /* 0x0006e01c11007388 */ /* 0x0001e20000000800 */
[----:B-1----:R-:W-:-:S03]  /*1a00*/  IADD3 R61, PT, PT, R45, 0x6700, RZ ;  /* 0x000067002d3d7810 */ /* 0x002fc60007ffe0ff */
[----:B------:R1:W-:Y:S01]  /*1a10*/  STS [R17+0x720], R18 ;  /* 0x0007201211007388 */ /* 0x0003e20000000800 */
[--C-:B------:R-:W-:Y:S01]  /*1a20*/  IMAD.WIDE.U32 R58, R19, 0x4, R32.reuse ;  /* 0x00000004133a7825 */ /* 0x100fe200078e0020 */
[----:B------:R-:W-:Y:S02]  /*1a30*/  IADD3 R19, PT, PT, R45, 0x6900, RZ ;  /* 0x000069002d137810 */ /* 0x000fe40007ffe0ff */
[----:B------:R-:W-:Y:S01]  /*1a40*/  STS [R17+0x740], R22 ;  /* 0x0007401611007388 */ /* 0x000fe20000000800 */
[----:B------:R-:W-:Y:S01]  /*1a50*/  IMAD.WIDE.U32 R60, R61, 0x4, R32 ;  /* 0x000000043d3c7825 */ /* 0x000fe200078e0020 */
[C---:B------:R-:W-:Y:S02]  /*1a60*/  IADD3 R47, PT, PT, R45.reuse, 0x6c00, RZ ;  /* 0x00006c002d2f7810 */ /* 0x040fe40007ffe0ff */
[----:B------:R1:W-:Y:S04]  /*1a70*/  STS [R17+0x480], R21 ;  /* 0x0004801511007388 */ /* 0x0003e80000000800 */
[----:B0-----:R0:W5:Y:S01]  /*1a80*/  LDG.E.CONSTANT R28, desc[UR10][R60.64] ;  /* 0x0000000a3c1c7981 */ /* 0x001162000c1e9900 */
[----:B------:R-:W-:-:S02]  /*1a90*/  IADD3 R55, PT, PT, R45, 0x6200, RZ ;  /* 0x000062002d377810 */ /* 0x000fc40007ffe0ff */
[C---:B------:R-:W-:Y:S01]  /*1aa0*/  IADD3 R51, PT, PT, R45.reuse, 0x6400, RZ ;  /* 0x000064002d337810 */ /* 0x040fe20007ffe0ff */
[----:B------:R1:W-:Y:S01]  /*1ab0*/  STS [R17+0x6c0], R26 ;  /* 0x0006c01a11007388 */ /* 0x0003e20000000800 */
[----:B------:R-:W-:-:S03]  /*1ac0*/  IADD3 R49, PT, PT, R45, 0x6500, RZ ;  /* 0x000065002d317810 */ /* 0x000fc60007ffe0ff */
[----:B------:R-:W-:Y:S01]  /*1ad0*/  STS [R17+0x660], R48 ;  /* 0x0006603011007388 */ /* 0x000fe20000000800 */
[--C-:B0-----:R-:W-:Y:S01]  /*1ae0*/  IMAD.WIDE.U32 R60, R19, 0x4, R32.reuse ;  /* 0x00000004133c7825 */ /* 0x101fe200078e0020 */
[----:B------:R-:W-:Y:S02]  /*1af0*/  IADD3 R19, PT, PT, R45, 0x6a00, RZ ;  /* 0x00006a002d137810 */ /* 0x000fe40007ffe0ff */
[----:B------:R0:W-:Y:S03]  /*1b00*/  STS [R17+0x680], R50 ;  /* 0x0006803211007388 */ /* 0x0001e60000000800 */
[--C-:B-1----:R-:W-:Y:S01]  /*1b10*/  IMAD.WIDE.U32 R18, R19, 0x4, R32.reuse ;  /* 0x0000000413127825 */ /* 0x102fe200078e0020 */
[C---:B------:R-:W-:Y:S01]  /*1b20*/  IADD3 R21, PT, PT, R45.reuse, 0x6b00, RZ ;  /* 0x00006b002d157810 */ /* 0x040fe20007ffe0ff */
[----:B------:R-:W5:Y:S04]  /*1b30*/  LDG.E.CONSTANT R26, desc[UR10][R58.64] ;  /* 0x0000000a3a1a7981 */ /* 0x000f68000c1e9900 */
[----:B------:R1:W5:Y:S01]  /*1b40*/  LDG.E.CONSTANT R22, desc[UR10][R18.64] ;  /* 0x0000000a12167981 */ /* 0x000362000c1e9900 */
[----:B------:R-:W-:Y:S01]  /*1b50*/  IADD3 R45, PT, PT, R45, 0x6d00, RZ ;  /* 0x00006d002d2d7810 */ /* 0x000fe20007ffe0ff */
[----:B0-----:R-:W-:-:S02]  /*1b60*/  IMAD.WIDE.U32 R50, R51, 0x4, R32 ;  /* 0x0000000433327825 */ /* 0x001fc400078e0020 */
[----:B------:R0:W-:Y:S02]  /*1b70*/  STS [R17+0x640], R54 ;  /* 0x0006403611007388 */ /* 0x0001e40000000800 */
[--C-:B------:R-:W-:Y:S02]  /*1b80*/  IMAD.WIDE.U32 R48, R49, 0x4, R32.reuse ;  /* 0x0000000431307825 */ /* 0x100fe400078e0020 */
[----:B------:R0:W-:Y:S02]  /*1b90*/  STS [R17+0x760], R20 ;  /* 0x0007601411007388 */ /* 0x0001e40000000800 */
[--C-:B-1----:R-:W-:Y:S02]  /*1ba0*/  IMAD.WIDE.U32 R18, R47, 0x4, R32.reuse ;  /* 0x000000042f127825 */ /* 0x102fe400078e0020 */
[----:B------:R1:W-:Y:S02]  /*1bb0*/  STS [R17+0x7c0], R23 ;  /* 0x0007c01711007388 */ /* 0x0003e40000000800 */
[----:B0-----:R-:W-:-:S02]  /*1bc0*/  IMAD.WIDE.U32 R54, R55, 0x4, R32 ;  /* 0x0000000437367825 */ /* 0x001fc400078e0020 */
[----:B------:R0:W5:Y:S02]  /*1bd0*/  LDG.E.CONSTANT R58, desc[UR10][R18.64] ;  /* 0x0000000a123a7981 */ /* 0x000164000c1e9900 */
[--C-:B------:R-:W-:Y:S02]  /*1be0*/  IMAD.WIDE.U32 R20, R21, 0x4, R32.reuse ;  /* 0x0000000415147825 */ /* 0x100fe400078e0020 */
[----:B------:R1:W-:Y:S02]  /*1bf0*/  STS [R17+0x6a0], R24 ;  /* 0x0006a01811007388 */ /* 0x0003e40000000800 */
[----:B------:R-:W-:Y:S01]  /*1c00*/  IMAD.WIDE.U32 R32, R45, 0x4, R32 ;  /* 0x000000042d207825 */ /* 0x000fe200078e0020 */
[----:B------:R-:W-:Y:S01]  /*1c10*/  SHF.L.U32 R45, R2, 0x6, RZ ;  /* 0x00000006022d7819 */ /* 0x000fe200000006ff */
[----:B------:R1:W-:Y:S01]  /*1c20*/  STS [R17+0x800], R37 ;  /* 0x0008002511007388 */ /* 0x0003e20000000800 */
[----:B0-----:R-:W0:Y:S02]  /*1c30*/  LDC.64 R18, c[0x0][0x388] ;  /* 0x0000e200ff127b82 */ /* 0x001e240000000a00 */
[----:B------:R-:W-:Y:S01]  /*1c40*/  LOP3.LUT R45, R45, 0x1c0, RZ, 0xc0, !PT ;  /* 0x000001c02d2d7812 */ /* 0x000fe200078ec0ff */
[----:B------:R1:W5:Y:S02]  /*1c50*/  LDG.E.CONSTANT R20, desc[UR10][R20.64] ;  /* 0x0000000a14147981 */ /* 0x000364000c1e9900 */
[----:B-1----:R-:W-:-:S02]  /*1c60*/  SHF.L.U32 R23, R3, 0x5, RZ ;  /* 0x0000000503177819 */ /* 0x002fc400000006ff */
[----:B------:R-:W5:Y:S01]  /*1c70*/  LDG.E.CONSTANT R24, desc[UR10][R60.64] ;  /* 0x0000000a3c187981 */ /* 0x000f62000c1e9900 */
[----:B------:R-:W-:Y:S02]  /*1c80*/  LEA R45, R3, R45, 0x2 ;  /* 0x0000002d032d7211 */ /* 0x000fe400078e10ff */
[----:B------:R-:W-:Y:S01]  /*1c90*/  MOV R47, UR4 ;  /* 0x00000004002f7c02 */ /* 0x000fe20008000f00 */
[----:B------:R1:W-:Y:S01]  /*1ca0*/  STS [R17+0x7e0], R35 ;  /* 0x0007e02311007388 */ /* 0x0003e20000000800 */
[----:B------:R-:W-:-:S03]  /*1cb0*/  IADD3 R37, PT, PT, R23, 0x900, RZ ;  /* 0x0000090017257810 */ /* 0x000fc60007ffe0ff */
[----:B------:R1:W-:Y:S04]  /*1cc0*/  STS [R17+0x840], R40 ;  /* 0x0008402811007388 */ /* 0x0003e80000000800 */
[----:B------:R1:W5:Y:S02]  /*1cd0*/  LDG.E.CONSTANT R60, desc[UR10][R32.64] ;  /* 0x0000000a203c7981 */ /* 0x000364000c1e9900 */
[----:B-1----:R-:W-:Y:S02]  /*1ce0*/  IADD3 R35, PT, PT, R23, 0x700, RZ ;  /* 0x0000070017237810 */ /* 0x002fe40007ffe0ff */
[----:B------:R1:W-:Y:S01]  /*1cf0*/  STS [R17+0x860], R42 ;  /* 0x0008602a11007388 */ /* 0x0003e20000000800 */
[----:B------:R-:W-:-:S03]  /*1d00*/  LEA R21, R47, R45, 0xc ;  /* 0x0000002d2f157211 */ /* 0x000fc600078e60ff */
[----:B------:R1:W-:Y:S01]  /*1d10*/  STS [R17+0x880], R44 ;  /* 0x0008802c11007388 */ /* 0x0003e20000000800 */
[C---:B------:R-:W-:Y:S02]  /*1d20*/  IADD3 R32, PT, PT, R23.reuse, 0x300, RZ ;  /* 0x0000030017207810 */ /* 0x040fe40007ffe0ff */
[----:B------:R-:W-:Y:S01]  /*1d30*/  IADD3 R33, PT, PT, R23, 0x500, RZ ;  /* 0x0000050017217810 */ /* 0x000fe20007ffe0ff */
[----:B------:R0:W-:Y:S01]  /*1d40*/  STS [R17+0x780], R41 ;  /* 0x0007802911007388 */ /* 0x0001e20000000800 */
[----:B------:R-:W-:Y:S02]  /*1d50*/  LOP3.LUT R32, R32, 0xfe00, RZ, 0xc0, !PT ;  /* 0x0000fe0020207812 */ /* 0x000fe400078ec0ff */
[----:B------:R-:W-:Y:S01]  /*1d60*/  LOP3.LUT R40, R33, 0xfe00, RZ, 0xc0, !PT ;  /* 0x0000fe0021287812 */ /* 0x000fe200078ec0ff */
[----:B------:R5:W5:Y:S01]  /*1d70*/  LDG.E.CONSTANT R48, desc[UR10][R48.64] ;  /* 0x0000000a30307981 */ /* 0x000b62000c1e9900 */
[----:B-1----:R-:W-:Y:S02]  /*1d80*/  LOP3.LUT R42, R35, 0xfe00, RZ, 0xc0, !PT ;  /* 0x0000fe00232a7812 */ /* 0x002fe400078ec0ff */
[----:B------:R-:W-:Y:S01]  /*1d90*/  LOP3.LUT R44, R37, 0xfe00, RZ, 0xc0, !PT ;  /* 0x0000fe00252c7812 */ /* 0x000fe200078ec0ff */
[----:B------:R-:W5:Y:S01]  /*1da0*/  LDG.E.CONSTANT R52, desc[UR10][R52.64] ;  /* 0x0000000a34347981 */ /* 0x000f62000c1e9900 */
[----:B------:R-:W-:-:S02]  /*1db0*/  IADD3 R33, PT, PT, R21, R32, RZ ;  /* 0x0000002015217210 */ /* 0x000fc40007ffe0ff */
[C---:B------:R-:W-:Y:S01]  /*1dc0*/  IADD3 R37, PT, PT, R21.reuse, R40, RZ ;  /* 0x0000002815257210 */ /* 0x040fe20007ffe0ff */
[----:B------:R-:W5:Y:S01]  /*1dd0*/  LDG.E.CONSTANT R56, desc[UR10][R56.64] ;  /* 0x0000000a38387981 */ /* 0x000f62000c1e9900 */
[C---:B0-----:R-:W-:Y:S02]  /*1de0*/  IADD3 R41, PT, PT, R21.reuse, R42, RZ ;  /* 0x0000002a15297210 */ /* 0x041fe40007ffe0ff */
[----:B------:R-:W-:Y:S01]  /*1df0*/  IADD3 R45, PT, PT, R21, R44, RZ ;  /* 0x0000002c152d7210 */ /* 0x000fe20007ffe0ff */
[--C-:B------:R-:W-:Y:S01]  /*1e00*/  IMAD.WIDE.U32 R32, R33, 0x4, R18.reuse ;  /* 0x0000000421207825 */ /* 0x100fe200078e0012 */
[----:B------:R-:W5:Y:S03]  /*1e10*/  LDG.E.CONSTANT R54, desc[UR10][R54.64] ;  /* 0x0000000a36367981 */ /* 0x000f66000c1e9900 */
[--C-:B------:R-:W-:Y:S01]  /*1e20*/  IMAD.WIDE.U32 R40, R41, 0x4, R18.reuse ;  /* 0x0000000429287825 */ /* 0x100fe200078e0012 */
[----:B------:R-:W5:Y:S03]  /*1e30*/  LDG.E.CONSTANT R50, desc[UR10][R50.64] ;  /* 0x0000000a32327981 */ /* 0x000f66000c1e9900 */
[--C-:B------:R-:W-:Y:S01]  /*1e40*/  IMAD.WIDE.U32 R44, R45, 0x4, R18.reuse ;  /* 0x000000042d2c7825 */ /* 0x100fe200078e0012 */
[----:B------:R0:W-:Y:S04]  /*1e50*/  STS [R17+0x920], R36 ;  /* 0x0009202411007388 */ /* 0x0001e80000000800 */
[----:B------:R1:W-:Y:S01]  /*1e60*/  STS [R17+0x7a0], R43 ;  /* 0x0007a02b11007388 */ /* 0x0003e20000000800 */
[----:B0-----:R-:W-:-:S03]  /*1e70*/  IMAD.WIDE.U32 R36, R37, 0x4, R18 ;  /* 0x0000000425247825 */ /* 0x001fc600078e0012 */
[----:B------:R-:W-:Y:S04]  /*1e80*/  STS [R17+0x820], R39 ;  /* 0x0008202711007388 */ /* 0x000fe80000000800 */
[----:B------:R-:W-:Y:S04]  /*1e90*/  STS [R17+0x8a0], R46 ;  /* 0x0008a02e11007388 */ /* 0x000fe80000000800 */
[----:B------:R0:W-:Y:S04]  /*1ea0*/  STS [R17+0x900], R34 ;  /* 0x0009002211007388 */ /* 0x0001e80000000800 */
[----:B------:R0:W-:Y:S04]  /*1eb0*/  STS [R17+0x940], R38 ;  /* 0x0009402611007388 */ /* 0x0001e80000000800 */
[----:B-1----:R-:W5:Y:S04]  /*1ec0*/  LDG.E.128.CONSTANT R40, desc[UR10][R40.64+0x80] ;  /* 0x0000800a28287981 */ /* 0x002f68000c1e9d00 */
[----:B0-----:R-:W5:Y:S04]  /*1ed0*/  LDG.E.128.CONSTANT R32, desc[UR10][R32.64+0x80] ;  /* 0x0000800a20207981 */ /* 0x001f68000c1e9d00 */
[----:B------:R-:W5:Y:S04]  /*1ee0*/  LDG.E.128.CONSTANT R36, desc[UR10][R36.64+0x80] ;  /* 0x0000800a24247981 */ /* 0x000f68000c1e9d00 */
[----:B------:R-:W5:Y:S01]  /*1ef0*/  LDG.E.128.CONSTANT R44, desc[UR10][R44.64+0x80] ;  /* 0x0000800a2c2c7981 */ /* 0x000f62000c1e9d00 */
[----:B------:R-:W-:-:S03]  /*1f00*/  UIADD3 UR5, UPT, UPT, UR5, 0xd20, URZ ;  /* 0x00000d2005057890 */ /* 0x000fc6000fffe0ff */
[----:B--2---:R0:W-:Y:S02]  /*1f10*/  STS [R17+0x9a0], R4 ;  /* 0x0009a00411007388 */ /* 0x0041e40000000800 */
[----:B0-----:R-:W-:Y:S02]  /*1f20*/  IADD3 R4, PT, PT, R23, 0xd00, RZ ;  /* 0x00000d0017047810 */ /* 0x001fe40007ffe0ff */
[----:B---3--:R-:W-:Y:S02]  /*1f30*/  STS [R17+0x9c0], R5 ;  /* 0x0009c00511007388 */ /* 0x008fe40000000800 */
[----:B------:R-:W-:Y:S01]  /*1f40*/  LOP3.LUT R4, R4, 0xfe00, RZ, 0xc0, !PT ;  /* 0x0000fe0004047812 */ /* 0x000fe200078ec0ff */
[----:B------:R-:W-:Y:S01]  /*1f50*/  ULEA UR5, UR6, UR5, 0x18 ;  /* 0x0000000506057291 */ /* 0x000fe2000f8ec0ff */
[----:B------:R-:W-:Y:S04]  /*1f60*/  STS [R17+0x8c0], R29 ;  /* 0x0008c01d11007388 */ /* 0x000fe80000000800 */
[----:B------:R-:W-:Y:S04]  /*1f70*/  STS [R17+0x8e0], R31 ;  /* 0x0008e01f11007388 */ /* 0x000fe80000000800 */
[----:B------:R-:W-:Y:S04]  /*1f80*/  STS [R17+0x960], R25 ;  /* 0x0009601911007388 */ /* 0x000fe80000000800 */
[----:B----4-:R-:W-:Y:S04]  /*1f90*/  STS [R17+0xa20], R8 ;  /* 0x000a200811007388 */ /* 0x010fe80000000800 */
[----:B------:R-:W-:Y:S04]  /*1fa0*/  STS [R17+0x980], R27 ;  /* 0x0009801b11007388 */ /* 0x000fe80000000800 */
[----:B------:R0:W-:Y:S04]  /*1fb0*/  STS [R17+0xa40], R9 ;  /* 0x000a400911007388 */ /* 0x0001e80000000800 */
[----:B-----5:R-:W-:Y:S01]  /*1fc0*/  STS [R17+0x9e0], R6 ;  /* 0x0009e00611007388 */ /* 0x020fe20000000800 */
[----:B0-----:R-:W-:-:S05]  /*1fd0*/  IADD3 R9, PT, PT, R21, R4, RZ ;  /* 0x0000000415097210 */ /* 0x001fca0007ffe0ff */
[----:B------:R-:W-:Y:S01]  /*1fe0*/  IMAD.WIDE.U32 R8, R9, 0x4, R18 ;  /* 0x0000000409087825 */ /* 0x000fe200078e0012 */
[----:B------:R-:W-:Y:S04]  /*1ff0*/  STS [R17+0xaa0], R12 ;  /* 0x000aa00c11007388 */ /* 0x000fe80000000800 */
[----:B------:R-:W-:Y:S04]  /*2000*/  STS [R17+0xa00], R7 ;  /* 0x000a000711007388 */ /* 0x000fe80000000800 */
[----:B------:R-:W-:Y:S04]  /*2010*/  STS [R17+0xa60], R10 ;  /* 0x000a600a11007388 */ /* 0x000fe80000000800 */
[----:B------:R0:W-:Y:S02]  /*2020*/  STS [R17+0xb20], R0 ;  /* 0x000b200011007388 */ /* 0x0001e40000000800 */
[----:B0-----:R-:W-:-:S02]  /*2030*/  IADD3 R0, PT, PT, R23, 0xb00, RZ ;  /* 0x00000b0017007810 */ /* 0x001fc40007ffe0ff */
[----:B------:R-:W-:Y:S02]  /*2040*/  IADD3 R23, PT, PT, R23, 0xf00, RZ ;  /* 0x00000f0017177810 */ /* 0x000fe40007ffe0ff */
[----:B------:R-:W-:Y:S02]  /*2050*/  LOP3.LUT R0, R0, 0xfe00, RZ, 0xc0, !PT ;  /* 0x0000fe0000007812 */ /* 0x000fe400078ec0ff */
[----:B------:R-:W-:Y:S02]  /*2060*/  LOP3.LUT R6, R23, 0xfe00, RZ, 0xc0, !PT ;  /* 0x0000fe0017067812 */ /* 0x000fe400078ec0ff */
[C---:B------:R-:W-:Y:S02]  /*2070*/  IADD3 R5, PT, PT, R21.reuse, R0, RZ ;  /* 0x0000000015057210 */ /* 0x040fe40007ffe0ff */
[----:B------:R-:W-:Y:S02]  /*2080*/  IADD3 R49, PT, PT, R21, R6, RZ ;  /* 0x0000000615317210 */ /* 0x000fe40007ffe0ff */
[----:B------:R-:W-:Y:S01]  /*2090*/  SHF.L.U32 R0, R3, 0x4, RZ ;  /* 0x0000000403007819 */ /* 0x000fe200000006ff */
[--C-:B------:R-:W-:Y:S01]  /*20a0*/  IMAD.WIDE.U32 R4, R5, 0x4, R18.reuse ;  /* 0x0000000405047825 */ /* 0x100fe200078e0012 */
[----:B------:R0:W-:Y:S04]  /*20b0*/  STS [R17+0xa80], R11 ;  /* 0x000a800b11007388 */ /* 0x0001e80000000800 */
[----:B------:R-:W-:Y:S04]  /*20c0*/  STS [R17+0xac0], R13 ;  /* 0x000ac00d11007388 */ /* 0x000fe80000000800 */
[----:B------:R-:W-:Y:S04]  /*20d0*/  STS [R17+0xae0], R15 ;  /* 0x000ae00f11007388 */ /* 0x000fe80000000800 */
[----:B------:R-:W-:Y:S04]  /*20e0*/  STS [R17+0xb00], R16 ;  /* 0x000b001011007388 */ /* 0x000fe80000000800 */
[----:B------:R-:W-:Y:S04]  /*20f0*/  STS [R17+0xb40], R14 ;  /* 0x000b400e11007388 */ /* 0x000fe80000000800 */
[----:B------:R-:W-:Y:S04]  /*2100*/  STS [R17+0xc00], R30 ;  /* 0x000c001e11007388 */ /* 0x000fe80000000800 */
[----:B------:R-:W2:Y:S04]  /*2110*/  LDG.E.128.CONSTANT R4, desc[UR10][R4.64+0x80] ;  /* 0x0000800a04047981 */ /* 0x000ea8000c1e9d00 */
[----:B0-----:R-:W3:Y:S04]  /*2120*/  LDG.E.128.CONSTANT R8, desc[UR10][R8.64+0x80] ;  /* 0x0000800a08087981 */ /* 0x001ee8000c1e9d00 */
[----:B------:R-:W-:Y:S04]  /*2130*/  STS [R17+0xc20], R28 ;  /* 0x000c201c11007388 */ /* 0x000fe80000000800 */
[----:B------:R-:W-:Y:S04]  /*2140*/  STS [R17+0xc40], R26 ;  /* 0x000c401a11007388 */ /* 0x000fe80000000800 */
[----:B------:R-:W-:Y:S04]  /*2150*/  STS [R17+0xc80], R22 ;  /* 0x000c801611007388 */ /* 0x000fe80000000800 */
[----:B------:R-:W-:Y:S04]  /*2160*/  STS [R17+0xcc0], R58 ;  /* 0x000cc03a11007388 */ /* 0x000fe80000000800 */
[----:B------:R-:W-:Y:S04]  /*2170*/  STS [R17+0xca0], R20 ;  /* 0x000ca01411007388 */ /* 0x000fe80000000800 */
[----:B------:R-:W-:Y:S04]  /*2180*/  STS [R17+0xc60], R24 ;  /* 0x000c601811007388 */ /* 0x000fe80000000800 */
[----:B------:R-:W-:Y:S04]  /*2190*/  STS [R17+0xce0], R60 ;  /* 0x000ce03c11007388 */ /* 0x000fe80000000800 */
[----:B------:R0:W-:Y:S04]  /*21a0*/  STS [R17+0xbe0], R48 ;  /* 0x000be03011007388 */ /* 0x0001e80000000800 */
[----:B------:R1:W-:Y:S01]  /*21b0*/  STS [R17+0xba0], R52 ;  /* 0x000ba03411007388 */ /* 0x0003e20000000800 */
[----:B0-----:R-:W-:-:S03]  /*21c0*/  IMAD.WIDE.U32 R48, R49, 0x4, R18 ;  /* 0x0000000431307825 */ /* 0x001fc600078e0012 */
[----:B------:R-:W-:Y:S01]  /*21d0*/  STS [R17+0xb60], R56 ;  /* 0x000b603811007388 */ /* 0x000fe20000000800 */
[----:B-1----:R-:W-:-:S03]  /*21e0*/  IMAD.WIDE.U32 R52, R21, 0x4, R18 ;  /* 0x0000000415347825 */ /* 0x002fc600078e0012 */
[----:B------:R-:W-:Y:S04]  /*21f0*/  STS [R17+0xb80], R54 ;  /* 0x000b803611007388 */ /* 0x000fe80000000800 */
[----:B------:R0:W-:Y:S04]  /*2200*/  STS [R17+0xbc0], R50 ;  /* 0x000bc03211007388 */ /* 0x0001e80000000800 */
[----:B------:R-:W4:Y:S04]  /*2210*/  LDG.E.128.CONSTANT R12, desc[UR10][R52.64] ;  /* 0x0000000a340c7981 */ /* 0x000f28000c1e9d00 */
[----:B------:R-:W5:Y:S04]  /*2220*/  LDG.E.128.CONSTANT R20, desc[UR10][R52.64+0x800] ;  /* 0x0008000a34147981 */ /* 0x000f68000c1e9d00 */
[----:B0-----:R-:W5:Y:S04]  /*2230*/  LDG.E.128.CONSTANT R16, desc[UR10][R52.64+0x80] ;  /* 0x0000800a34107981 */ /* 0x001f68000c1e9d00 */
[----:B------:R-:W5:Y:S04]  /*2240*/  LDG.E.128.CONSTANT R24, desc[UR10][R52.64+0x1000] ;  /* 0x0010000a34187981 */ /* 0x000f68000c1e9d00 */
[----:B------:R-:W5:Y:S04]  /*2250*/  LDG.E.128.CONSTANT R28, desc[UR10][R52.64+0x1800] ;  /* 0x0018000a341c7981 */ /* 0x000f68000c1e9d00 */
[----:B------:R-:W5:Y:S04]  /*2260*/  LDG.E.128.CONSTANT R48, desc[UR10][R48.64+0x80] ;  /* 0x0000800a30307981 */ /* 0x000f68000c1e9d00 */
[----:B------:R0:W-:Y:S04]  /*2270*/  STS.128 [R0+UR5+0x380], R40 ;  /* 0x0003802800007988 */ /* 0x0001e80008000c05 */
[----:B------:R1:W-:Y:S04]  /*2280*/  STS.128 [R0+UR5+0x180], R32 ;  /* 0x0001802000007988 */ /* 0x0003e80008000c05 */
[----:B------:R1:W-:Y:S04]  /*2290*/  STS.128 [R0+UR5+0x280], R36 ;  /* 0x0002802400007988 */ /* 0x0003e80008000c05 */
[----:B------:R1:W-:Y:S04]  /*22a0*/  STS.128 [R0+UR5+0x480], R44 ;  /* 0x0004802c00007988 */ /* 0x0003e80008000c05 */
[----:B0-----:R-:W5:Y:S04]  /*22b0*/  LDG.E.128.CONSTANT R40, desc[UR10][R52.64+0x3000] ;  /* 0x0030000a34287981 */ /* 0x001f68000c1e9d00 */
[----:B-1----:R-:W5:Y:S04]  /*22c0*/  LDG.E.128.CONSTANT R32, desc[UR10][R52.64+0x2000] ;  /* 0x0020000a34207981 */ /* 0x002f68000c1e9d00 */
[----:B------:R-:W5:Y:S04]  /*22d0*/  LDG.E.128.CONSTANT R36, desc[UR10][R52.64+0x2800] ;  /* 0x0028000a34247981 */ /* 0x000f68000c1e9d00 */
[----:B------:R-:W5:Y:S01]  /*22e0*/  LDG.E.128.CONSTANT R44, desc[UR10][R52.64+0x3800] ;  /* 0x0038000a342c7981 */ /* 0x000f62000c1e9d00 */
[----:B------:R-:W-:-:S04]  /*22f0*/  UIADD3 UR4, UPT, UPT, UR4, 0x1, URZ ;  /* 0x0000000104047890 */ /* 0x000fc8000fffe0ff */
[----:B------:R-:W-:Y:S01]  /*2300*/  UISETP.NE.AND UP2, UPT, UR4, 0x20, UPT ;  /* 0x000000200400788c */ /* 0x000fe2000bf45270 */
[----:B--2---:R0:W-:Y:S04]  /*2310*/  STS.128 [R0+UR5+0x580], R4 ;  /* 0x0005800400007988 */ /* 0x0041e80008000c05 */
[----:B---3--:R0:W-:Y:S04]  /*2320*/  STS.128 [R0+UR5+0x680], R8 ;  /* 0x0006800800007988 */ /* 0x0081e80008000c05 */
[----:B----4-:R0:W-:Y:S04]  /*2330*/  STS.128 [R0+UR5], R12 ;  /* 0x0000000c00007988 */ /* 0x0101e80008000c05 */
[----:B-----5:R0:W-:Y:S04]  /*2340*/  STS.128 [R0+UR5+0x100], R20 ;  /* 0x0001001400007988 */ /* 0x0201e80008000c05 */
[----:B------:R0:W-:Y:S04]  /*2350*/  STS.128 [R0+UR5+0x80], R16 ;  /* 0x0000801000007988 */ /* 0x0001e80008000c05 */
[----:B------:R0:W-:Y:S04]  /*2360*/  STS.128 [R0+UR5+0x200], R24 ;  /* 0x0002001800007988 */ /* 0x0001e80008000c05 */
[----:B------:R0:W-:Y:S04]  /*2370*/  STS.128 [R0+UR5+0x300], R28 ;  /* 0x0003001c00007988 */ /* 0x0001e80008000c05 */
[----:B------:R0:W-:Y:S04]  /*2380*/  STS.128 [R0+UR5+0x780], R48 ;  /* 0x0007803000007988 */ /* 0x0001e80008000c05 */
[----:B------:R0:W-:Y:S04]  /*2390*/  STS.128 [R0+UR5+0x600], R40 ;  /* 0x0006002800007988 */ /* 0x0001e80008000c05 */
[----:B------:R0:W-:Y:S04]  /*23a0*/  STS.128 [R0+UR5+0x400], R32 ;  /* 0x0004002000007988 */ /* 0x0001e80008000c05 */
[----:B------:R0:W-:Y:S04]  /*23b0*/  STS.128 [R0+UR5+0x500], R36 ;  /* 0x0005002400007988 */ /* 0x0001e80008000c05 */
[----:B------:R0:W-:Y:S01]  /*23c0*/  STS.128 [R0+UR5+0x700], R44 ;  /* 0x0007002c00007988 */ /* 0x0001e20008000c05 */
[----:B------:R-:W-:Y:S01]  /*23d0*/  UMOV UR5, URZ ;  /* 0x000000ff00057c82 */ /* 0x000fe20008000000 */
[----:B------:R-:W-:Y:S06]  /*23e0*/  BAR.SYNC.DEFER_BLOCKING 0x0 ;  /* 0x0000000000007b1d */ /* 0x000fec0000010000 */
.L_x_1:
[----:B------:R-:W1:Y:S01]  /*23f0*/  S2UR UR8, SR_CgaCtaId ;  /* 0x00000000000879c3 */ /* 0x000e620000008800 */
[----:B------:R-:W-:Y:S01]  /*2400*/  UMOV UR6, 0x400 ;  /* 0x0000040000067882 */ /* 0x000fe20000000000 */
[----:B0-----:R-:W-:Y:S01]  /*2410*/  LOP3.LUT R36, R0, 0x10, RZ, 0xc0, !PT ;  /* 0x0000001000247812 */ /* 0x001fe200078ec0ff */
[----:B------:R-:W-:Y:S01]  /*2420*/  UIADD3 UR7, UPT, UPT, UR6, 0xd20, URZ ;  /* 0x00000d2006077890 */ /* 0x000fe2000fffe0ff */
[----:B------:R-:W-:Y:S01]  /*2430*/  MOV R3, UR5 ;  /* 0x0000000500037c02 */ /* 0x000fe20008000f00 */
[----:B------:R-:W-:-:S03]  /*2440*/  UPLOP3.LUT UP0, UPT, UPT, UPT, UPT, 0x80, 0x8 ;  /* 0x000000000008789c */ /* 0x000fc60003f0f070 */
[----:B------:R-:W-:Y:S02]  /*2450*/  LEA R36, R3, R36, 0x6 ;  /* 0x0000002403247211 */ /* 0x000fe400078e30ff */
[----:B------:R-:W-:-:S04]  /*2460*/  LOP3.LUT R3, R0, 0x3fe0, RZ, 0xc0, !PT ;  /* 0x00003fe000037812 */ /* 0x000fc800078ec0ff */
[----:B------:R-:W-:Y:S01]  /*2470*/  IADD3 R3, PT, PT, R3, UR5, RZ ;  /* 0x0000000503037c10 */ /* 0x000fe2000fffe0ff */
[----:B------:R-:W-:-:S04]  /*2480*/  UIADD3 UR5, UPT, UPT, UR5, 0x1, URZ ;  /* 0x0000000105057890 */ /* 0x000fc8000fffe0ff */
[----:B------:R-:W-:Y:S02]  /*2490*/  UISETP.NE.AND UP3, UPT, UR5, 0x8, UPT ;  /* 0x000000080500788c */ /* 0x000fe4000bf65270 */
[----:B-1----:R-:W-:Y:S02]  /*24a0*/  ULEA UR7, UR8, UR7, 0x18 ;  /* 0x0000000708077291 */ /* 0x002fe4000f8ec0ff */
[----:B------:R-:W-:-:S03]  /*24b0*/  ULEA UR8, UR8, UR6, 0x18 ;  /* 0x0000000608087291 */ /* 0x000fc6000f8ec0ff */
[----:B------:R-:W-:Y:S01]  /*24c0*/  UMOV UR6, URZ ;  /* 0x000000ff00067c82 */ /* 0x000fe20008000000 */
[----:B------:R-:W-:-:S05]  /*24d0*/  LEA R36, R36, UR7, 0x2 ;  /* 0x0000000724247c11 */ /* 0x000fca000f8e10ff */
[----:B------:R0:W1:Y:S04]  /*24e0*/  LDS.128 R4, [R36] ;  /* 0x0000000024047984 */ /* 0x0000680000000c00 */
[----:B------:R0:W2:Y:S04]  /*24f0*/  LDS.128 R8, [R36+0x80] ;  /* 0x0000800024087984 */ /* 0x0000a80000000c00 */
[----:B------:R0:W3:Y:S04]  /*2500*/  LDS.128 R12, [R36+0x10] ;  /* 0x00001000240c7984 */ /* 0x0000e80000000c00 */
[----:B------:R0:W4:Y:S04]  /*2510*/  LDS.128 R16, [R36+0x90] ;  /* 0x0000900024107984 */ /* 0x0001280000000c00 */
[----:B------:R0:W0:Y:S04]  /*2520*/  LDS.128 R20, [R36+0x20] ;  /* 0x0000200024147984 */ /* 0x0000280000000c00 */
[----:B------:R0:W0:Y:S04]  /*2530*/  LDS.128 R24, [R36+0xa0] ;  /* 0x0000a00024187984 */ /* 0x0000280000000c00 */
[----:B------:R0:W0:Y:S04]  /*2540*/  LDS.128 R28, [R36+0x30] ;  /* 0x00003000241c7984 */ /* 0x0000280000000c00 */
[----:B------:R0:W0:Y:S02]  /*2550*/  LDS.128 R32, [R36+0xb0] ;  /* 0x0000b00024207984 */ /* 0x0000240000000c00 */
.L_x_0:
[----:B------:R-:W-:-:S04]  /*2560*/  USHF.L.U32 UR7, UR6, 0x5, URZ ;  /* 0x0000000506077899 */ /* 0x000fc800080006ff */
[----:B------:R-:W-:-:S09]  /*2570*/  ULEA UR7, UR7, UR9, 0x2 ;  /* 0x0000000907077291 */ /* 0x000fd2000f8e10ff */
[----:B0-----:R-:W1:Y:S04]  /*2580*/  LDL.128 R48, [UR7] ;  /* 0x00000007ff307983 */ /* 0x001e680008100c00 */
[----:B------:R-:W3:Y:S04]  /*2590*/  LDL.128 R40, [UR7+0x10] ;  /* 0x00001007ff287983 */ /* 0x000ee80008100c00 */
[----:B------:R-:W2:Y:S04]  /*25a0*/  LDL.128 R44, [UR7+0x100] ;  /* 0x00010007ff2c7983 */ /* 0x000ea80008100c00 */
[----:B0-----:R-:W4:Y:S01]  /*25b0*/  LDL.128 R36, [UR7+0x110] ;  /* 0x00011007ff247983 */ /* 0x001f220008100c00 */
[----:B------:R-:W-:-:S05]  /*25c0*/  MOV R60, UR6 ;  /* 0x00000006003c7c02 */ /* 0x000fca0008000f00 */
[----:B------:R-:W-:-:S05]  /*25d0*/  IMAD R60, R60, 0xf0, R3 ;  /* 0x000000f03c3c7824 */ /* 0x000fca00078e0203 */
[----:B------:R-:W-:-:S05]  /*25e0*/  LEA R60, R60, UR8, 0x2 ;  /* 0x000000083c3c7c11 */ /* 0x000fca000f8e10ff */
[----:B------:R-:W1:Y:S02]  /*25f0*/  LDS R61, [R60] ;  /* 0x000000003c3d7984 */ /* 0x000e640000000800 */
[-C--:B-1----:R-:W-:Y:S01]  /*2600*/  FFMA R48, R4, R61.reuse, R48 ;  /* 0x0000003d04307223 */ /* 0x082fe20000000030 */
[-C--:B------:R-:W-:Y:S01]  /*2610*/  FFMA R49, R5, R61.reuse, R49 ;  /* 0x0000003d05317223 */ /* 0x080fe20000000031 */
[-C--:B------:R-:W-:Y:S01]  /*2620*/  FFMA R50, R6, R61.reuse, R50 ;  /* 0x0000003d06327223 */ /* 0x080fe20000000032 */
[-C--:B------:R-:W-:Y:S01]  /*2630*/  FFMA R51, R7, R61.reuse, R51 ;  /* 0x0000003d07337223 */ /* 0x080fe20000000033 */
[-C--:B---3--:R-:W-:Y:S01]  /*2640*/  FFMA R56, R12, R61.reuse, R40 ;  /* 0x0000003d0c387223 */ /* 0x088fe20000000028 */
[-C--:B------:R-:W-:Y:S01]  /*2650*/  FFMA R57, R13, R61.reuse, R41 ;  /* 0x0000003d0d397223 */ /* 0x080fe20000000029 */
[-C--:B------:R-:W-:Y:S01]  /*2660*/  FFMA R58, R14, R61.reuse, R42 ;  /* 0x0000003d0e3a7223 */ /* 0x080fe2000000002a */
[-C--:B------:R-:W-:Y:S01]  /*2670*/  FFMA R59, R15, R61.reuse, R43 ;  /* 0x0000003d0f3b7223 */ /* 0x080fe2000000002b */
[----:B------:R0:W-:Y:S04]  /*2680*/  STL.128 [UR7], R48 ;  /* 0x00000030ff007987 */ /* 0x0001e80008100c07 */
[----:B------:R-:W3:Y:S04]  /*2690*/  LDL.128 R40, [UR7+0x20] ;  /* 0x00002007ff287983 */ /* 0x000ee80008100c00 */
[----:B0-----:R-:W5:Y:S01]  /*26a0*/  LDL.128 R48, [UR7+0x120] ;  /* 0x00012007ff307983 */ /* 0x001f620008100c00 */
[-C--:B--2---:R-:W-:Y:S01]  /*26b0*/  FFMA R44, R8, R61.reuse, R44 ;  /* 0x0000003d082c7223 */ /* 0x084fe2000000002c */
[-C--:B------:R-:W-:Y:S01]  /*26c0*/  FFMA R45, R9, R61.reuse, R45 ;  /* 0x0000003d092d7223 */ /* 0x080fe2000000002d */
[-C--:B------:R-:W-:Y:S01]  /*26d0*/  FFMA R46, R10, R61.reuse, R46 ;  /* 0x0000003d0a2e7223 */ /* 0x080fe2000000002e */
[-C--:B------:R-:W-:Y:S01]  /*26e0*/  FFMA R47, R11, R61.reuse, R47 ;  /* 0x0000003d0b2f7223 */ /* 0x080fe2000000002f */
[-C--:B----4-:R-:W-:Y:S01]  /*26f0*/  FFMA R52, R16, R61.reuse, R36 ;  /* 0x0000003d10347223 */ /* 0x090fe20000000024 */
[-C--:B------:R-:W-:Y:S01]  /*2700*/  FFMA R53, R17, R61.reuse, R37 ;  /* 0x0000003d11357223 */ /* 0x080fe20000000025 */
[-C--:B------:R-:W-:Y:S01]  /*2710*/  FFMA R54, R18, R61.reuse, R38 ;  /* 0x0000003d12367223 */ /* 0x080fe20000000026 */
[-C--:B------:R-:W-:Y:S01]  /*2720*/  FFMA R55, R19, R61.reuse, R39 ;  /* 0x0000003d13377223 */ /* 0x080fe20000000027 */
[----:B------:R0:W-:Y:S04]  /*2730*/  STL.128 [UR7+0x100], R44 ;  /* 0x0001002cff007987 */ /* 0x0001e80008100c07 */
[----:B------:R-:W2:Y:S04]  /*2740*/  LDL.128 R36, [UR7+0x130] ;  /* 0x00013007ff247983 */ /* 0x000ea80008100c00 */
[----:B0-----:R-:W4:Y:S04]  /*2750*/  LDL.128 R44, [UR7+0x30] ;  /* 0x00003007ff2c7983 */ /* 0x001f280008100c00 */
[----:B------:R-:W-:Y:S04]  /*2760*/  STL.128 [UR7+0x10], R56 ;  /* 0x00001038ff007987 */ /* 0x000fe80008100c07 */
[----:B------:R-:W-:Y:S01]  /*2770*/  STL.128 [UR7+0x110], R52 ;  /* 0x00011034ff007987 */ /* 0x000fe20008100c07 */
[-C--:B---3--:R-:W-:Y:S01]  /*2780*/  FFMA R40, R20, R61.reuse, R40 ;  /* 0x0000003d14287223 */ /* 0x088fe20000000028 */
[-C--:B------:R-:W-:Y:S01]  /*2790*/  FFMA R41, R21, R61.reuse, R41 ;  /* 0x0000003d15297223 */ /* 0x080fe20000000029 */
[-C--:B------:R-:W-:Y:S01]  /*27a0*/  FFMA R42, R22, R61.reuse, R42 ;  /* 0x0000003d162a7223 */ /* 0x080fe2000000002a */
[-C--:B------:R-:W-:Y:S01]  /*27b0*/  FFMA R43, R23, R61.reuse, R43 ;  /* 0x0000003d172b7223 */ /* 0x080fe2000000002b */
[-C--:B-----5:R-:W-:Y:S01]  /*27c0*/  FFMA R48, R24, R61.reuse, R48 ;  /* 0x0000003d18307223 */ /* 0x0a0fe20000000030 */
[-C--:B------:R-:W-:Y:S01]  /*27d0*/  FFMA R49, R25, R61.reuse, R49 ;  /* 0x0000003d19317223 */ /* 0x080fe20000000031 */
[-C--:B------:R-:W-:Y:S01]  /*27e0*/  FFMA R50, R26, R61.reuse, R50 ;  /* 0x0000003d1a327223 */ /* 0x080fe20000000032 */
[-C--:B------:R-:W-:Y:S01]  /*27f0*/  FFMA R51, R27, R61.reuse, R51 ;  /* 0x0000003d1b337223 */ /* 0x080fe20000000033 */
[----:B------:R0:W-:Y:S04]  /*2800*/  STL.128 [UR7+0x20], R40 ;  /* 0x00002028ff007987 */ /* 0x0001e80008100c07 */
[----:B------:R1:W-:Y:S04]  /*2810*/  STL.128 [UR7+0x120], R48 ;  /* 0x00012030ff007987 */ /* 0x0003e80008100c07 */
[----:B0-----:R-:W3:Y:S04]  /*2820*/  LDL.128 R40, [UR7+0x200] ;  /* 0x00020007ff287983 */ /* 0x001ee80008100c00 */
[----:B-1----:R-:W5:Y:S01]  /*2830*/  LDL.128 R48, [UR7+0x300] ;  /* 0x00030007ff307983 */ /* 0x002f620008100c00 */
[-C--:B----4-:R-:W-:Y:S01]  /*2840*/  FFMA R56, R28, R61.reuse, R44 ;  /* 0x0000003d1c387223 */ /* 0x090fe2000000002c */
[-C--:B------:R-:W-:Y:S01]  /*2850*/  FFMA R57, R29, R61.reuse, R45 ;  /* 0x0000003d1d397223 */ /* 0x080fe2000000002d */
[-C--:B------:R-:W-:Y:S01]  /*2860*/  FFMA R58, R30, R61.reuse, R46 ;  /* 0x0000003d1e3a7223 */ /* 0x080fe2000000002e */
[-C--:B------:R-:W-:Y:S01]  /*2870*/  FFMA R59, R31, R61.reuse, R47 ;  /* 0x0000003d1f3b7223 */ /* 0x080fe2000000002f */
[-C--:B--2---:R-:W-:Y:S01]  /*2880*/  FFMA R52, R32, R61.reuse, R36 ;  /* 0x0000003d20347223 */ /* 0x084fe20000000024 */
[-C--:B------:R-:W-:Y:S01]  /*2890*/  FFMA R53, R33, R61.reuse, R37 ;  /* 0x0000003d21357223 */ /* 0x080fe20000000025 */
[-C--:B------:R-:W-:Y:S01]  /*28a0*/  FFMA R54, R34, R61.reuse, R38 ;  /* 0x0000003d22367223 */ /* 0x080fe20000000026 */
[----:B------:R-:W-:Y:S01]  /*28b0*/  FFMA R55, R35, R61, R39 ;  /* 0x0000003d23377223 */ /* 0x000fe20000000027 */
[----:B------:R-:W2:Y:S04]  /*28c0*/  LDL.128 R44, [UR7+0x210] ;  /* 0x00021007ff2c7983 */ /* 0x000ea80008100c00 */
[----:B------:R-:W4:Y:S04]  /*28d0*/  LDL.128 R36, [UR7+0x310] ;  /* 0x00031007ff247983 */ /* 0x000f280008100c00 */
[----:B------:R-:W3:Y:S04]  /*28e0*/  LDS R61, [R60+0x780] ;  /* 0x000780003c3d7984 */ /* 0x000ee80000000800 */
        /* <DEDUP_REMOVED lines=22> */
[----:B------:R-:W2:Y:S04]  /*2a50*/  LDL.128 R44, [UR7+0x230] ;  /* 0x00023007ff2c7983 */ /* 0x000ea80008100c00 */
[----:B------:R-:W4:Y:S04]  /*2a60*/  LDL.128 R36, [UR7+0x330] ;  /* 0x00033007ff247983 */ /* 0x000f280008100c00 */
        /* <DEDUP_REMOVED lines=21> */
[----:B------:R-:W-:Y:S01]  /*2bc0*/  FFMA R55, R35, R61, R39 ;  /* 0x0000003d23377223 */ /* 0x000fe20000000027 */
[----:B------:R-:W2:Y:S04]  /*2bd0*/  LDL.128 R44, [UR7+0x50] ;  /* 0x00005007ff2c7983 */ /* 0x000ea80008100c00 */
[----:B------:R-:W4:Y:S04]  /*2be0*/  LDL.128 R36, [UR7+0x150] ;  /* 0x00015007ff247983 */ /* 0x000f280008100c00 */
[----:B------:R-:W3:Y:S04]  /*2bf0*/  LDS R61, [R60+0x40] ;  /* 0x000040003c3d7984 */ /* 0x000ee80000000800 */
[----:B------:R2:W-:Y:S04]  /*2c00*/  STL.128 [UR7+0x230], R56 ;  /* 0x00023038ff007987 */ /* 0x0005e80008100c07 */
[----:B------:R-:W-:Y:S04]  /*2c10*/  STL.128 [UR7+0x330], R52 ;  /* 0x00033034ff007987 */ /* 0x000fe80008100c07 */
[----:B------:R-:W0:Y:S01]  /*2c20*/  LDS R60, [R60+0x7c0] ;  /* 0x0007c0003c3c7984 */ /* 0x000e220000000800 */
        /* <DEDUP_REMOVED lines=9> */
[----:B------:R3:W-:Y:S01]  /*2cc0*/  STL.128 [UR7+0x140], R48 ;  /* 0x00014030ff007987 */ /* 0x0007e20008100c07 */
[----:B--2---:R-:W-:-:S03]  /*2cd0*/  FFMA R56, R12, R61, R44 ;  /* 0x0000003d0c387223 */ /* 0x004fc6000000002c */
[----:B-1----:R-:W2:Y:S04]  /*2ce0*/  LDL.128 R40, [UR7+0x60] ;  /* 0x00006007ff287983 */ /* 0x002ea80008100c00 */
[----:B---3--:R-:W3:Y:S01]  /*2cf0*/  LDL.128 R48, [UR7+0x160] ;  /* 0x00016007ff307983 */ /* 0x008ee20008100c00 */
[-C--:B------:R-:W-:Y:S01]  /*2d00*/  FFMA R57, R13, R61.reuse, R45 ;  /* 0x0000003d0d397223 */ /* 0x080fe2000000002d */
[-C--:B------:R-:W-:Y:S01]  /*2d10*/  FFMA R58, R14, R61.reuse, R46 ;  /* 0x0000003d0e3a7223 */ /* 0x080fe2000000002e */
[-C--:B------:R-:W-:Y:S01]  /*2d20*/  FFMA R59, R15, R61.reuse, R47 ;  /* 0x0000003d0f3b7223 */ /* 0x080fe2000000002f */
[-C--:B----4-:R-:W-:Y:S01]  /*2d30*/  FFMA R52, R16, R61.reuse, R36 ;  /* 0x0000003d10347223 */ /* 0x090fe20000000024 */
[-C--:B------:R-:W-:Y:S01]  /*2d40*/  FFMA R53, R17, R61.reuse, R37 ;  /* 0x0000003d11357223 */ /* 0x080fe20000000025 */
[-C--:B------:R-:W-:Y:S01]  /*2d50*/  FFMA R54, R18, R61.reuse, R38 ;  /* 0x0000003d12367223 */ /* 0x080fe20000000026 */
[-C--:B------:R-:W-:Y:S01]  /*2d60*/  FFMA R55, R19, R61.reuse, R39 ;  /* 0x0000003d13377223 */ /* 0x080fe20000000027 */
[----:B------:R-:W4:Y:S04]  /*2d70*/  LDL.128 R44, [UR7+0x70] ;  /* 0x00007007ff2c7983 */ /* 0x000f280008100c00 */
[----:B------:R-:W5:Y:S04]  /*2d80*/  LDL.128 R36, [UR7+0x170] ;  /* 0x00017007ff247983 */ /* 0x000f680008100c00 */
[----:B------:R4:W-:Y:S04]  /*2d90*/  STL.128 [UR7+0x50], R56 ;  /* 0x00005038ff007987 */ /* 0x0009e80008100c07 */
[----:B------:R5:W-:Y:S01]  /*2da0*/  STL.128 [UR7+0x150], R52 ;  /* 0x00015034ff007987 */ /* 0x000be20008100c07 */
[-C--:B--2---:R-:W-:Y:S01]  /*2db0*/  FFMA R40, R20, R61.reuse, R40 ;  /* 0x0000003d14287223 */ /* 0x084fe20000000028 */
[-C--:B------:R-:W-:Y:S01]  /*2dc0*/  FFMA R41, R21, R61.reuse, R41 ;  /* 0x0000003d15297223 */ /* 0x080fe20000000029 */
[-C--:B------:R-:W-:Y:S01]  /*2dd0*/  FFMA R42, R22, R61.reuse, R42 ;  /* 0x0000003d162a7223 */ /* 0x080fe2000000002a */
[-C--:B------:R-:W-:Y:S01]  /*2de0*/  FFMA R43, R23, R61.reuse, R43 ;  /* 0x0000003d172b7223 */ /* 0x080fe2000000002b */
[-C--:B---3--:R-:W-:Y:S01]  /*2df0*/  FFMA R48, R24, R61.reuse, R48 ;  /* 0x0000003d18307223 */ /* 0x088fe20000000030 */
[-C--:B------:R-:W-:Y:S01]  /*2e00*/  FFMA R49, R25, R61.reuse, R49 ;  /* 0x0000003d19317223 */ /* 0x080fe20000000031 */
[-C--:B------:R-:W-:Y:S01]  /*2e10*/  FFMA R50, R26, R61.reuse, R50 ;  /* 0x0000003d1a327223 */ /* 0x080fe20000000032 */
[-C--:B------:R-:W-:Y:S01]  /*2e20*/  FFMA R51, R27, R61.reuse, R51 ;  /* 0x0000003d1b337223 */ /* 0x080fe20000000033 */
[----:B------:R1:W-:Y:S04]  /*2e30*/  STL.128 [UR7+0x60], R40 ;  /* 0x00006028ff007987 */ /* 0x0003e80008100c07 */
[----:B------:R2:W-:Y:S01]  /*2e40*/  STL.128 [UR7+0x160], R48 ;  /* 0x00016030ff007987 */ /* 0x0005e20008100c07 */
[-C--:B----4-:R-:W-:Y:S01]  /*2e50*/  FFMA R56, R28, R61.reuse, R44 ;  /* 0x0000003d1c387223 */ /* 0x090fe2000000002c */
[-C--:B------:R-:W-:Y:S01]  /*2e60*/  FFMA R57, R29, R61.reuse, R45 ;  /* 0x0000003d1d397223 */ /* 0x080fe2000000002d */
[-C--:B------:R-:W-:Y:S01]  /*2e70*/  FFMA R58, R30, R61.reuse, R46 ;  /* 0x0000003d1e3a7223 */ /* 0x080fe2000000002e */
[-C--:B------:R-:W-:Y:S01]  /*2e80*/  FFMA R59, R31, R61.reuse, R47 ;  /* 0x0000003d1f3b7223 */ /* 0x080fe2000000002f */
[-C--:B-----5:R-:W-:Y:S01]  /*2e90*/  FFMA R52, R32, R61.reuse, R36 ;  /* 0x0000003d20347223 */ /* 0x0a0fe20000000024 */
[-C--:B------:R-:W-:Y:S01]  /*2ea0*/  FFMA R53, R33, R61.reuse, R37 ;  /* 0x0000003d21357223 */ /* 0x080fe20000000025 */
[-C--:B------:R-:W-:Y:S01]  /*2eb0*/  FFMA R54, R34, R61.reuse, R38 ;  /* 0x0000003d22367223 */ /* 0x080fe20000000026 */
[----:B------:R-:W-:Y:S01]  /*2ec0*/  FFMA R55, R35, R61, R39 ;  /* 0x0000003d23377223 */ /* 0x000fe20000000027 */
[----:B------:R-:W3:Y:S04]  /*2ed0*/  LDL.128 R44, [UR7+0x250] ;  /* 0x00025007ff2c7983 */ /* 0x000ee80008100c00 */
[----:B-1----:R-:W0:Y:S04]  /*2ee0*/  LDL.128 R40, [UR7+0x240] ;  /* 0x00024007ff287983 */ /* 0x002e280008100c00 */
[----:B--2---:R-:W2:Y:S04]  /*2ef0*/  LDL.128 R48, [UR7+0x340] ;  /* 0x00034007ff307983 */ /* 0x004ea80008100c00 */
[----:B------:R-:W4:Y:S04]  /*2f00*/  LDL.128 R36, [UR7+0x350] ;  /* 0x00035007ff247983 */ /* 0x000f280008100c00 */
[----:B------:R-:W-:Y:S04]  /*2f10*/  STL.128 [UR7+0x70], R56 ;  /* 0x00007038ff007987 */ /* 0x000fe80008100c07 */
[----:B------:R3:W-:Y:S01]  /*2f20*/  STL.128 [UR7+0x170], R52 ;  /* 0x00017034ff007987 */ /* 0x0007e20008100c07 */
[-C--:B0-----:R-:W-:Y:S01]  /*2f30*/  FFMA R40, R4, R60.reuse, R40 ;  /* 0x0000003c04287223 */ /* 0x081fe20000000028 */
[-C--:B------:R-:W-:Y:S01]  /*2f40*/  FFMA R41, R5, R60.reuse, R41 ;  /* 0x0000003c05297223 */ /* 0x080fe20000000029 */
[-C--:B------:R-:W-:Y:S01]  /*2f50*/  FFMA R42, R6, R60.reuse, R42 ;  /* 0x0000003c062a7223 */ /* 0x080fe2000000002a */
[-C--:B------:R-:W-:Y:S01]  /*2f60*/  FFMA R43, R7, R60.reuse, R43 ;  /* 0x0000003c072b7223 */ /* 0x080fe2000000002b */
[-C--:B--2---:R-:W-:Y:S01]  /*2f70*/  FFMA R48, R8, R60.reuse, R48 ;  /* 0x0000003c08307223 */ /* 0x084fe20000000030 */
[-C--:B------:R-:W-:Y:S01]  /*2f80*/  FFMA R49, R9, R60.reuse, R49 ;  /* 0x0000003c09317223 */ /* 0x080fe20000000031 */
[-C--:B------:R-:W-:Y:S01]  /*2f90*/  FFMA R50, R10, R60.reuse, R50 ;  /* 0x0000003c0a327223 */ /* 0x080fe20000000032 */
[-C--:B------:R-:W-:Y:S01]  /*2fa0*/  FFMA R51, R11, R60.reuse, R51 ;  /* 0x0000003c0b337223 */ /* 0x080fe20000000033 */
[----:B------:R0:W-:Y:S01]  /*2fb0*/  STL.128 [UR7+0x240], R40 ;  /* 0x00024028ff007987 */ /* 0x0001e20008100c07 */
[-C--:B---3--:R-:W-:Y:S01]  /*2fc0*/  FFMA R52, R12, R60.reuse, R44 ;  /* 0x0000003c0c347223 */ /* 0x088fe2000000002c */
[-C--:B------:R-:W-:Y:S01]  /*2fd0*/  FFMA R53, R13, R60.reuse, R45 ;  /* 0x0000003c0d357223 */ /* 0x080fe2000000002d */
[-C--:B------:R-:W-:Y:S01]  /*2fe0*/  FFMA R54, R14, R60.reuse, R46 ;  /* 0x0000003c0e367223 */ /* 0x080fe2000000002e */
[----:B------:R1:W-:Y:S01]  /*2ff0*/  STL.128 [UR7+0x340], R48 ;  /* 0x00034030ff007987 */ /* 0x0003e20008100c07 */
[-C--:B------:R-:W-:Y:S01]  /*3000*/  FFMA R55, R15, R60.reuse, R47 ;  /* 0x0000003c0f377223 */ /* 0x080fe2000000002f */
[-C--:B----4-:R-:W-:Y:S01]  /*3010*/  FFMA R56, R16, R60.reuse, R36 ;  /* 0x0000003c10387223 */ /* 0x090fe20000000024 */
[-C--:B------:R-:W-:Y:S01]  /*3020*/  FFMA R57, R17, R60.reuse, R37 ;  /* 0x0000003c11397223 */ /* 0x080fe20000000025 */
[-C--:B------:R-:W-:Y:S01]  /*3030*/  FFMA R58, R18, R60.reuse, R38 ;  /* 0x0000003c123a7223 */ /* 0x080fe20000000026 */
[----:B------:R-:W-:Y:S01]  /*3040*/  FFMA R59, R19, R60, R39 ;  /* 0x0000003c133b7223 */ /* 0x000fe20000000027 */
[----:B------:R-:W2:Y:S04]  /*3050*/  LDL.128 R44, [UR7+0x370] ;  /* 0x00037007ff2c7983 */ /* 0x000ea80008100c00 */
[----:B0-----:R-:W3:Y:S04]  /*3060*/  LDL.128 R40, [UR7+0x260] ;  /* 0x00026007ff287983 */ /* 0x001ee80008100c00 */
[----:B-1----:R-:W4:Y:S04]  /*3070*/  LDL.128 R48, [UR7+0x360] ;  /* 0x00036007ff307983 */ /* 0x002f280008100c00 */
[----:B------:R-:W5:Y:S04]  /*3080*/  LDL.128 R36, [UR7+0x270] ;  /* 0x00027007ff247983 */ /* 0x000f680008100c00 */
[----:B------:R0:W-:Y:S04]  /*3090*/  STL.128 [UR7+0x250], R52 ;  /* 0x00025034ff007987 */ /* 0x0001e80008100c07 */
[----:B------:R0:W-:Y:S01]  /*30a0*/  STL.128 [UR7+0x350], R56 ;  /* 0x00035038ff007987 */ /* 0x0001e20008100c07 */
[----:B------:R-:W-:-:S02]  /*30b0*/  UPLOP3.LUT UP1, UPT, UPT, UPT, UP0, 0x80, 0x8 ;  /* 0x000000000008789c */ /* 0x000fc40003f2f000 */
[----:B------:R-:W-:Y:S01]  /*30c0*/  UPLOP3.LUT UP0, UPT, UPT, UPT, UPT, 0x40, 0x4 ;  /* 0x000000000004789c */ /* 0x000fe20003f0e870 */
[----:B------:R-:W-:Y:S01]  /*30d0*/  UMOV UR6, 0x1 ;  /* 0x0000000100067882 */ /* 0x000fe20000000000 */
        /* <DEDUP_REMOVED lines=16> */
[----:B------:R0:W-:Y:S04]  /*31e0*/  STL.128 [UR7+0x260], R40 ;  /* 0x00026028ff007987 */ /* 0x0001e80008100c07 */
[----:B------:R0:W-:Y:S04]  /*31f0*/  STL.128 [UR7+0x360], R48 ;  /* 0x00036030ff007987 */ /* 0x0001e80008100c07 */
[----:B------:R0:W-:Y:S04]  /*3200*/  STL.128 [UR7+0x270], R36 ;  /* 0x00027024ff007987 */ /* 0x0001e80008100c07 */
[----:B------:R0:W-:Y:S01]  /*3210*/  STL.128 [UR7+0x370], R44 ;  /* 0x0003702cff007987 */ /* 0x0001e20008100c07 */
[----:B------:R-:W-:Y:S05]  /*3220*/  BRA.U UP1, `(.L_x_0) ;  /* 0xfffffff101cc7547 */ /* 0x000fea000b83ffff */
[----:B------:R-:W-:Y:S05]  /*3230*/  BRA.U UP3, `(.L_x_1) ;  /* 0xfffffff1036c7547 */ /* 0x000fea000b83ffff */
[----:B------:R-:W-:Y:S05]  /*3240*/  BRA.U UP2, `(.L_x_2) ;  /* 0xffffffd102847547 */ /* 0x000fea000b83ffff */
[----:B------:R-:W1:Y:S01]  /*3250*/  S2R R14, SR_TID.X ;  /* 0x00000000000e7919 */ /* 0x000e620000002100 */
[----:B------:R-:W2:Y:S01]  /*3260*/  LDC.64 R12, c[0x0][0x398] ;  /* 0x0000e600ff0c7b82 */ /* 0x000ea20000000a00 */
[----:B------:R-:W-:-:S04]  /*3270*/  SHF.L.U32 R0, R2, 0x6, RZ ;  /* 0x0000000602007819 */ /* 0x000fc800000006ff */
[----:B------:R-:W-:Y:S02]  /*3280*/  LOP3.LUT R0, R0, 0x1c0, RZ, 0xc0, !PT ;  /* 0x000001c000007812 */ /* 0x000fe400078ec0ff */
[----:B-1----:R-:W-:-:S04]  /*3290*/  SHF.L.U32 R15, R14, 0x4, RZ ;  /* 0x000000040e0f7819 */ /* 0x002fc800000006ff */
[----:B------:R-:W-:-:S04]  /*32a0*/  LOP3.LUT R15, R15, 0x10, RZ, 0xc0, !PT ;  /* 0x000000100f0f7812 */ /* 0x000fc800078ec0ff */
[----:B------:R-:W-:-:S05]  /*32b0*/  IADD3 R15, PT, PT, R0, R15, RZ ;  /* 0x0000000f000f7210 */ /* 0x000fca0007ffe0ff */
[----:B--2---:R-:W-:-:S05]  /*32c0*/  IMAD.WIDE.U32 R12, R15, 0x4, R12 ;  /* 0x000000040f0c7825 */ /* 0x004fca00078e000c */
[----:B0-----:R0:W5:Y:S04]  /*32d0*/  LDG.E.CONSTANT R49, desc[UR10][R12.64] ;  /* 0x0000000a0c317981 */ /* 0x001168000c1e9900 */
[----:B------:R0:W5:Y:S04]  /*32e0*/  LDG.E.CONSTANT R47, desc[UR10][R12.64+0x80] ;  /* 0x0000800a0c2f7981 */ /* 0x000168000c1e9900 */
        /* <DEDUP_REMOVED lines=29> */
[----:B------:R0:W5:Y:S01]  /*34c0*/  LDG.E.CONSTANT R8, desc[UR10][R12.64+0xbc] ;  /* 0x0000bc0a0c087981 */ /* 0x000162000c1e9900 */
[----:B------:R-:W-:Y:S01]  /*34d0*/  SHF.L.U32 R2, R2, 0xb, RZ ;  /* 0x0000000b02027819 */ /* 0x000fe200000006ff */
[----:B------:R-:W-:Y:S01]  /*34e0*/  UPLOP3.LUT UP0, UPT, UPT, UPT, UPT, 0x80, 0x8 ;  /* 0x000000000008789c */ /* 0x000fe20003f0f070 */
[----:B------:R-:W-:Y:S01]  /*34f0*/  SHF.L.U32 R14, R14, 0x9, RZ ;  /* 0x000000090e0e7819 */ /* 0x000fe200000006ff */
[----:B------:R-:W-:Y:S01]  /*3500*/  UMOV UR4, URZ ;  /* 0x000000ff00047c82 */ /* 0x000fe20008000000 */
[----:B------:R-:W-:-:S02]  /*3510*/  LOP3.LUT R2, R2, 0x7fffc000, RZ, 0xc0, !PT ;  /* 0x7fffc00002027812 */ /* 0x000fc400078ec0ff */
[----:B------:R-:W-:-:S04]  /*3520*/  LOP3.LUT R14, R14, 0x7fc00, RZ, 0xc0, !PT ;  /* 0x0007fc000e0e7812 */ /* 0x000fc800078ec0ff */
[----:B0-----:R-:W-:-:S07]  /*3530*/  IADD3 R2, PT, PT, R15, R14, R2 ;  /* 0x0000000e0f027210 */ /* 0x001fce0007ffe002 */
.L_x_3:
[----:B------:R-:W-:Y:S01]  /*3540*/  USHF.L.U32 UR5, UR4, 0x5, URZ ;  /* 0x0000000504057899 */ /* 0x000fe200080006ff */
[----:B0-----:R-:W0:Y:S03]  /*3550*/  LDC.64 R50, c[0x0][0x390] ;  /* 0x0000e400ff327b82 */ /* 0x001e260000000a00 */
[----:B------:R-:W-:Y:S01]  /*3560*/  ULEA UR5, UR5, UR9, 0x2 ;  /* 0x0000000905057291 */ /* 0x000fe2000f8e10ff */
[----:B------:R-:W-:-:S08]  /*3570*/  MOV R17, UR4 ;  /* 0x0000000400117c02 */ /* 0x000fd00008000f00 */
[----:B------:R-:W2:Y:S04]  /*3580*/  LDL.128 R20, [UR5] ;  /* 0x00000005ff147983 */ /* 0x000ea80008100c00 */
[----:B------:R-:W3:Y:S01]  /*3590*/  LDL.128 R12, [UR5+0x100] ;  /* 0x00010005ff0c7983 */ /* 0x000ee20008100c00 */
[----:B------:R-:W-:-:S03]  /*35a0*/  LEA R17, R17, R2, 0xc ;  /* 0x0000000211117211 */ /* 0x000fc600078e60ff */
[----:B------:R-:W4:Y:S02]  /*35b0*/  LDL.128 R24, [UR5+0x200] ;  /* 0x00020005ff187983 */ /* 0x000f240008100c00 */
[----:B0-----:R-:W-:Y:S02]  /*35c0*/  IMAD.WIDE.U32 R50, R17, 0x4, R50 ;  /* 0x0000000411327825 */ /* 0x001fe400078e0032 */
[----:B------:R-:W4:Y:S02]  /*35d0*/  LDL.128 R16, [UR5+0x300] ;  /* 0x00030005ff107983 */ /* 0x000f240008100c00 */
[----:B--2--5:R-:W-:Y:S01]  /*35e0*/  FADD R53, R49, R20 ;  /* 0x0000001431357221 */ /* 0x024fe20000000000 */
[----:B------:R-:W-:Y:S01]  /*35f0*/  FADD R57, R48, R21 ;  /* 0x0000001530397221 */ /* 0x000fe20000000000 */
[----:B------:R-:W-:Y:S01]  /*3600*/  FADD R61, R45, R22 ;  /* 0x000000162d3d7221 */ /* 0x000fe20000000000 */
[----:B------:R-:W-:Y:S01]  /*3610*/  FADD R54, R44, R23 ;  /* 0x000000172c367221 */ /* 0x000fe20000000000 */
[----:B---3--:R-:W-:Y:S01]  /*3620*/  FADD R55, R47, R12 ;  /* 0x0000000c2f377221 */ /* 0x008fe20000000000 */
[----:B------:R-:W2:Y:S01]  /*3630*/  LDL.128 R20, [UR5+0x10] ;  /* 0x00001005ff147983 */ /* 0x000ea20008100c00 */
[----:B------:R-:W-:Y:S01]  /*3640*/  FADD R59, R46, R13 ;  /* 0x0000000d2e3b7221 */ /* 0x000fe20000000000 */
[----:B------:R-:W-:Y:S01]  /*3650*/  FADD R52, R43, R14 ;  /* 0x0000000e2b347221 */ /* 0x000fe20000000000 */
[----:B------:R-:W-:Y:S01]  /*3660*/  FADD R56, R42, R15 ;  /* 0x0000000f2a387221 */ /* 0x000fe20000000000 */
[----:B------:R4:W-:Y:S04]  /*3670*/  STG.E desc[UR10][R50.64], R53 ;  /* 0x0000003532007986 */ /* 0x0009e8000c10190a */
[----:B------:R-:W3:Y:S04]  /*3680*/  LDL.128 R12, [UR5+0x110] ;  /* 0x00011005ff0c7983 */ /* 0x000ee80008100c00 */
[----:B------:R0:W-:Y:S04]  /*3690*/  STG.E desc[UR10][R50.64+0x4], R57 ;  /* 0x0000043932007986 */ /* 0x0001e8000c10190a */
[----:B------:R1:W-:Y:S01]  /*36a0*/  STG.E desc[UR10][R50.64+0x8], R61 ;  /* 0x0000083d32007986 */ /* 0x0003e2000c10190a */
[----:B----4-:R-:W-:-:S03]  /*36b0*/  FADD R53, R49, R24 ;  /* 0x0000001831357221 */ /* 0x010fc60000000000 */
[----:B------:R4:W-:Y:S01]  /*36c0*/  STG.E desc[UR10][R50.64+0xc], R54 ;  /* 0x00000c3632007986 */ /* 0x0009e2000c10190a */
[----:B0-----:R-:W-:-:S03]  /*36d0*/  FADD R57, R48, R25 ;  /* 0x0000001930397221 */ /* 0x001fc60000000000 */
[----:B------:R0:W-:Y:S01]  /*36e0*/  STG.E desc[UR10][R50.64+0x80], R55 ;  /* 0x0000803732007986 */ /* 0x0001e2000c10190a */
[----:B-1----:R-:W-:-:S03]  /*36f0*/  FADD R61, R45, R26 ;  /* 0x0000001a2d3d7221 */ /* 0x002fc60000000000 */
[----:B------:R1:W-:Y:S01]  /*3700*/  STG.E desc[UR10][R50.64+0x84], R59 ;  /* 0x0000843b32007986 */ /* 0x0003e2000c10190a */
[----:B----4-:R-:W-:-:S03]  /*3710*/  FADD R54, R44, R27 ;  /* 0x0000001b2c367221 */ /* 0x010fc60000000000 */
[----:B------:R-:W-:Y:S04]  /*3720*/  STG.E desc[UR10][R50.64+0x88], R52 ;  /* 0x0000883432007986 */ /* 0x000fe8000c10190a */
[----:B------:R-:W4:Y:S01]  /*3730*/  LDL.128 R24, [UR5+0x210] ;  /* 0x00021005ff187983 */ /* 0x000f220008100c00 */
[----:B0-----:R-:W-:-:S03]  /*3740*/  FADD R55, R47, R16 ;  /* 0x000000102f377221 */ /* 0x001fc60000000000 */
[----:B------:R0:W-:Y:S01]  /*3750*/  STG.E desc[UR10][R50.64+0x8000], R53 ;  /* 0x0080003532007986 */ /* 0x0001e2000c10190a */
[----:B-1----:R-:W-:-:S03]  /*3760*/  FADD R59, R46, R17 ;  /* 0x000000112e3b7221 */ /* 0x002fc60000000000 */
[----:B------:R1:W-:Y:S01]  /*3770*/  STG.E desc[UR10][R50.64+0x8004], R57 ;  /* 0x0080043932007986 */ /* 0x0003e2000c10190a */
[----:B0-----:R-:W-:Y:S01]  /*3780*/  FADD R53, R43, R18 ;  /* 0x000000122b357221 */ /* 0x001fe20000000000 */
[----:B-1----:R-:W-:Y:S02]  /*3790*/  FADD R57, R42, R19 ;  /* 0x000000132a397221 */ /* 0x002fe40000000000 */
[----:B------:R-:W4:Y:S04]  /*37a0*/  LDL.128 R16, [UR5+0x310] ;  /* 0x00031005ff107983 */ /* 0x000f280008100c00 */
[----:B------:R-:W-:Y:S04]  /*37b0*/  STG.E desc[UR10][R50.64+0x8c], R56 ;  /* 0x00008c3832007986 */ /* 0x000fe8000c10190a */
[----:B------:R2:W-:Y:S04]  /*37c0*/  STG.E desc[UR10][R50.64+0x8008], R61 ;  /* 0x0080083d32007986 */ /* 0x0005e8000c10190a */
[----:B------:R0:W-:Y:S04]  /*37d0*/  STG.E desc[UR10][R50.64+0x8080], R55 ;  /* 0x0080803732007986 */ /* 0x0001e8000c10190a */
[----:B------:R-:W-:Y:S04]  /*37e0*/  STG.E desc[UR10][R50.64+0x800c], R54 ;  /* 0x00800c3632007986 */ /* 0x000fe8000c10190a */
[----:B------:R3:W-:Y:S04]  /*37f0*/  STG.E desc[UR10][R50.64+0x8088], R53 ;  /* 0x0080883532007986 */ /* 0x0007e8000c10190a */
[----:B------:R1:W-:Y:S04]  /*3800*/  STG.E desc[UR10][R50.64+0x808c], R57 ;  /* 0x00808c3932007986 */ /* 0x0003e8000c10190a */
[----:B------:R-:W-:Y:S01]  /*3810*/  STG.E desc[UR10][R50.64+0x8084], R59 ;  /* 0x0080843b32007986 */ /* 0x000fe2000c10190a */
[----:B--2---:R-:W-:Y:S01]  /*3820*/  FADD R61, R41, R20 ;  /* 0x00000014293d7221 */ /* 0x004fe20000000000 */
[----:B0-----:R-:W-:Y:S01]  /*3830*/  FADD R55, R40, R21 ;  /* 0x0000001528377221 */ /* 0x001fe20000000000 */
[----:B------:R-:W-:Y:S01]  /*3840*/  FADD R52, R37, R22 ;  /* 0x0000001625347221 */ /* 0x000fe20000000000 */
[----:B------:R-:W-:-:S02]  /*3850*/  FADD R56, R36, R23 ;  /* 0x0000001724387221 */ /* 0x000fc40000000000 */
[----:B------:R-:W2:Y:S01]  /*3860*/  LDL.128 R20, [UR5+0x20] ;  /* 0x00002005ff147983 */ /* 0x000ea20008100c00 */
[----:B---3--:R-:W-:Y:S01]  /*3870*/  FADD R53, R39, R12 ;  /* 0x0000000c27357221 */ /* 0x008fe20000000000 */
[----:B-1----:R-:W-:Y:S01]  /*3880*/  FADD R57, R38, R13 ;  /* 0x0000000d26397221 */ /* 0x002fe20000000000 */
[----:B------:R-:W-:Y:S01]  /*3890*/  FADD R54, R35, R14 ;  /* 0x0000000e23367221 */ /* 0x000fe20000000000 */
[----:B------:R-:W-:Y:S02]  /*38a0*/  FADD R58, R34, R15 ;  /* 0x0000000f223a7221 */ /* 0x000fe40000000000 */
[----:B------:R-:W3:Y:S04]  /*38b0*/  LDL.128 R12, [UR5+0x120] ;  /* 0x00012005ff0c7983 */ /* 0x000ee80008100c00 */
[----:B------:R-:W-:Y:S04]  /*38c0*/  STG.E desc[UR10][R50.64+0x10], R61 ;  /* 0x0000103d32007986 */ /* 0x000fe8000c10190a */
[----:B------:R4:W-:Y:S04]  /*38d0*/  STG.E desc[UR10][R50.64+0x14], R55 ;  /* 0x0000143732007986 */ /* 0x0009e8000c10190a */
[----:B------:R0:W-:Y:S04]  /*38e0*/  STG.E desc[UR10][R50.64+0x18], R52 ;  /* 0x0000183432007986 */ /* 0x0001e8000c10190a */
[----:B------:R1:W-:Y:S01]  /*38f0*/  STG.E desc[UR10][R50.64+0x90], R53 ;  /* 0x0000903532007986 */ /* 0x0003e2000c10190a */
[----:B----4-:R-:W-:Y:S01]  /*3900*/  FADD R55, R41, R24 ;  /* 0x0000001829377221 */ /* 0x010fe20000000000 */
[----:B------:R-:W-:Y:S01]  /*3910*/  FADD R59, R40, R25 ;  /* 0x00000019283b7221 */ /* 0x000fe20000000000 */
[----:B------:R-:W-:Y:S01]  /*3920*/  FADD R61, R37, R26 ;  /* 0x0000001a253d7221 */ /* 0x000fe20000000000 */
[----:B0-----:R-:W-:-:S02]  /*3930*/  FADD R52, R36, R27 ;  /* 0x0000001b24347221 */ /* 0x001fc40000000000 */
[----:B------:R-:W4:Y:S04]  /*3940*/  LDL.128 R24, [UR5+0x220] ;  /* 0x00022005ff187983 */ /* 0x000f280008100c00 */
[----:B------:R0:W-:Y:S04]  /*3950*/  STG.E desc[UR10][R50.64+0x94], R57 ;  /* 0x0000943932007986 */ /* 0x0001e8000c10190a */
[----:B------:R0:W-:Y:S04]  /*3960*/  STG.E desc[UR10][R50.64+0x8010], R55 ;  /* 0x0080103732007986 */ /* 0x0001e8000c10190a */
[----:B------:R0:W-:Y:S01]  /*3970*/  STG.E desc[UR10][R50.64+0x8014], R59 ;  /* 0x0080143b32007986 */ /* 0x0001e2000c10190a */
[----:B-1----:R-:W-:Y:S01]  /*3980*/  FADD R53, R39, R16 ;  /* 0x0000001027357221 */ /* 0x002fe20000000000 */
[----:B0-----:R-:W-:Y:S01]  /*3990*/  FADD R57, R38, R17 ;  /* 0x0000001126397221 */ /* 0x001fe20000000000 */
[----:B------:R-:W-:Y:S01]  /*39a0*/  FADD R55, R35, R18 ;  /* 0x0000001223377221 */ /* 0x000fe20000000000 */
[----:B------:R-:W-:-:S02]  /*39b0*/  FADD R59, R34, R19 ;  /* 0x00000013223b7221 */ /* 0x000fc40000000000 */
[----:B------:R-:W4:Y:S04]  /*39c0*/  LDL.128 R16, [UR5+0x320] ;  /* 0x00032005ff107983 */ /* 0x000f280008100c00 */
[----:B------:R-:W-:Y:S04]  /*39d0*/  STG.E desc[UR10][R50.64+0x98], R54 ;  /* 0x0000983632007986 */ /* 0x000fe8000c10190a */
[----:B------:R-:W-:Y:S04]  /*39e0*/  STG.E desc[UR10][R50.64+0x9c], R58 ;  /* 0x00009c3a32007986 */ /* 0x000fe8000c10190a */
[----:B------:R2:W-:Y:S04]  /*39f0*/  STG.E desc[UR10][R50.64+0x8018], R61 ;  /* 0x0080183d32007986 */ /* 0x0005e8000c10190a */
[----:B------:R0:W-:Y:S04]  /*3a00*/  STG.E desc[UR10][R50.64+0x801c], R52 ;  /* 0x00801c3432007986 */ /* 0x0001e8000c10190a */
[----:B------:R-:W-:Y:S04]  /*3a10*/  STG.E desc[UR10][R50.64+0x1c], R56 ;  /* 0x00001c3832007986 */ /* 0x000fe8000c10190a */
[----:B------:R3:W-:Y:S04]  /*3a20*/  STG.E desc[UR10][R50.64+0x8090], R53 ;  /* 0x0080903532007986 */ /* 0x0007e8000c10190a */
[----:B------:R1:W-:Y:S04]  /*3a30*/  STG.E desc[UR10][R50.64+0x8094], R57 ;  /* 0x0080943932007986 */ /* 0x0003e8000c10190a */
[----:B------:R4:W-:Y:S04]  /*3a40*/  STG.E desc[UR10][R50.64+0x8098], R55 ;  /* 0x0080983732007986 */ /* 0x0009e8000c10190a */
[----:B------:R4:W-:Y:S01]  /*3a50*/  STG.E desc[UR10][R50.64+0x809c], R59 ;  /* 0x00809c3b32007986 */ /* 0x0009e2000c10190a */
        /* <DEDUP_REMOVED lines=10> */
[----:B------:R0:W-:Y:S04]  /*3b00*/  STG.E desc[UR10][R50.64+0x20], R61 ;  /* 0x0000203d32007986 */ /* 0x0001e8000c10190a */
[----:B------:R1:W-:Y:S04]  /*3b10*/  STG.E desc[UR10][R50.64+0x24], R52 ;  /* 0x0000243432007986 */ /* 0x0003e8000c10190a */
[----:B------:R1:W-:Y:S04]  /*3b20*/  STG.E desc[UR10][R50.64+0xa0], R53 ;  /* 0x0000a03532007986 */ /* 0x0003e8000c10190a */
[----:B------:R1:W-:Y:S01]  /*3b30*/  STG.E desc[UR10][R50.64+0xa4], R57 ;  /* 0x0000a43932007986 */ /* 0x0003e2000c10190a */
[----:B----4-:R-:W-:Y:S01]  /*3b40*/  FADD R55, R33, R24 ;  /* 0x0000001821377221 */ /* 0x010fe20000000000 */
[----:B------:R-:W-:Y:S01]  /*3b50*/  FADD R59, R32, R25 ;  /* 0x00000019203b7221 */ /* 0x000fe20000000000 */
[----:B0-----:R-:W-:Y:S01]  /*3b60*/  FADD R61, R29, R26 ;  /* 0x0000001a1d3d7221 */ /* 0x001fe20000000000 */
[----:B-1----:R-:W-:-:S02]  /*3b70*/  FADD R52, R28, R27 ;  /* 0x0000001b1c347221 */ /* 0x002fc40000000000 */
[----:B------:R-:W4:Y:S04]  /*3b80*/  LDL.128 R24, [UR5+0x230] ;  /* 0x00023005ff187983 */ /* 0x000f280008100c00 */
[----:B------:R0:W-:Y:S04]  /*3b90*/  STG.E desc[UR10][R50.64+0x8020], R55 ;  /* 0x0080203732007986 */ /* 0x0001e8000c10190a */
[----:B------:R1:W-:Y:S01]  /*3ba0*/  STG.E desc[UR10][R50.64+0x8024], R59 ;  /* 0x0080243b32007986 */ /* 0x0003e2000c10190a */
[----:B------:R-:W-:Y:S01]  /*3bb0*/  FADD R53, R31, R16 ;  /* 0x000000101f357221 */ /* 0x000fe20000000000 */
[----:B------:R-:W-:Y:S01]  /*3bc0*/  FADD R57, R30, R17 ;  /* 0x000000111e397221 */ /* 0x000fe20000000000 */
[----:B0-----:R-:W-:Y:S01]  /*3bd0*/  FADD R55, R11, R18 ;  /* 0x000000120b377221 */ /* 0x001fe20000000000 */
[----:B-1----:R-:W-:-:S02]  /*3be0*/  FADD R59, R10, R19 ;  /* 0x000000130a3b7221 */ /* 0x002fc40000000000 */
[----:B------:R-:W4:Y:S04]  /*3bf0*/  LDL.128 R16, [UR5+0x330] ;  /* 0x00033005ff107983 */ /* 0x000f280008100c00 */
[----:B------:R-:W-:Y:S04]  /*3c00*/  STG.E desc[UR10][R50.64+0x28], R54 ;  /* 0x0000283632007986 */ /* 0x000fe8000c10190a */
[----:B------:R-:W-:Y:S04]  /*3c10*/  STG.E desc[UR10][R50.64+0x2c], R58 ;  /* 0x00002c3a32007986 */ /* 0x000fe8000c10190a */
[----:B------:R2:W-:Y:S04]  /*3c20*/  STG.E desc[UR10][R50.64+0x8028], R61 ;  /* 0x0080283d32007986 */ /* 0x0005e8000c10190a */
[----:B------:R0:W-:Y:S04]  /*3c30*/  STG.E desc[UR10][R50.64+0x802c], R52 ;  /* 0x00802c3432007986 */ /* 0x0001e8000c10190a */
[----:B------:R-:W-:Y:S04]  /*3c40*/  STG.E desc[UR10][R50.64+0xa8], R56 ;  /* 0x0000a83832007986 */ /* 0x000fe8000c10190a */
        /* <DEDUP_REMOVED lines=53> */
[----:B------:R-:W-:Y:S04]  /*3fa0*/  STG.E desc[UR10][R50.64+0x804], R52 ;  /* 0x0008043432007986 */ /* 0x000fe8000c10190a */
        /* <DEDUP_REMOVED lines=9> */
[----:B0-----:R-:W-:Y:S01]  /*4040*/  FADD R57, R46, R17 ;  /* 0x000000112e397221 */ /* 0x001fe20000000000 */
[----:B------:R-:W-:Y:S01]  /*4050*/  FADD R52, R43, R18 ;  /* 0x000000122b347221 */ /* 0x000fe20000000000 */
[----:B-1----:R-:W-:-:S02]  /*4060*/  FADD R55, R42, R19 ;  /* 0x000000132a377221 */ /* 0x002fc40000000000 */
[----:B------:R-:W4:Y:S04]  /*4070*/  LDL.128 R16, [UR5+0x350] ;  /* 0x00035005ff107983 */ /* 0x000f280008100c00 */
[----:B------:R2:W-:Y:S04]  /*4080*/  STG.E desc[UR10][R50.64+0x8804], R59 ;  /* 0x0088043b32007986 */ /* 0x0005e8000c10190a */
[----:B------:R0:W-:Y:S04]  /*4090*/  STG.E desc[UR10][R50.64+0x8880], R53 ;  /* 0x0088803532007986 */ /* 0x0001e8000c10190a */
[----:B------:R-:W-:Y:S04]  /*40a0*/  STG.E desc[UR10][R50.64+0x888c], R55 ;  /* 0x00888c3732007986 */ /* 0x000fe8000c10190a */
[----:B------:R1:W-:Y:S04]  /*40b0*/  STG.E desc[UR10][R50.64+0x8808], R61 ;  /* 0x0088083d32007986 */ /* 0x0003e8000c10190a */
[----:B------:R-:W-:Y:S04]  /*40c0*/  STG.E desc[UR10][R50.64+0x880c], R54 ;  /* 0x00880c3632007986 */ /* 0x000fe8000c10190a */
[----:B------:R-:W-:Y:S04]  /*40d0*/  STG.E desc[UR10][R50.64+0x8884], R57 ;  /* 0x0088843932007986 */ /* 0x000fe8000c10190a */
[----:B------:R-:W-:Y:S04]  /*40e0*/  STG.E desc[UR10][R50.64+0x888], R56 ;  /* 0x0008883832007986 */ /* 0x000fe8000c10190a */
[----:B------:R-:W-:Y:S01]  /*40f0*/  STG.E desc[UR10][R50.64+0x8888], R52 ;  /* 0x0088883432007986 */ /* 0x000fe2000c10190a */
[----:B--2---:R-:W-:Y:S01]  /*4100*/  FADD R59, R41, R20 ;  /* 0x00000014293b7221 */ /* 0x004fe20000000000 */
[----:B0-----:R-:W-:Y:S01]  /*4110*/  FADD R53, R40, R21 ;  /* 0x0000001528357221 */ /* 0x001fe20000000000 */
[----:B------:R-:W-:Y:S01]  /*4120*/  FADD R20, R36, R23 ;  /* 0x0000001724147221 */ /* 0x000fe20000000000 */
[----:B-1----:R-:W-:-:S02]  /*4130*/  FADD R61, R37, R22 ;  /* 0x00000016253d7221 */ /* 0x002fc40000000000 */
[----:B------:R0:W-:Y:S01]  /*4140*/  STG.E desc[UR10][R50.64+0x810], R59 ;  /* 0x0008103b32007986 */ /* 0x0001e2000c10190a */
[----:B---3--:R-:W-:Y:S01]  /*4150*/  FADD R21, R39, R12 ;  /* 0x0000000c27157221 */ /* 0x008fe20000000000 */
[----:B------:R-:W-:Y:S01]  /*4160*/  FADD R23, R38, R13 ;  /* 0x0000000d26177221 */ /* 0x000fe20000000000 */
[----:B------:R-:W-:Y:S01]  /*4170*/  FADD R55, R35, R14 ;  /* 0x0000000e23377221 */ /* 0x000fe20000000000 */
[----:B------:R-:W-:Y:S04]  /*4180*/  STG.E desc[UR10][R50.64+0x81c], R20 ;  /* 0x00081c1432007986 */ /* 0x000fe8000c10190a */
[----:B------:R-:W-:Y:S01]  /*4190*/  STG.E desc[UR10][R50.64+0x890], R21 ;  /* 0x0008901532007986 */ /* 0x000fe2000c10190a */
[----:B0-----:R-:W-:-:S03]  /*41a0*/  FADD R59, R34, R15 ;  /* 0x0000000f223b7221 */ /* 0x001fc60000000000 */
[----:B------:R0:W-:Y:S04]  /*41b0*/  STG.E desc[UR10][R50.64+0x894], R23 ;  /* 0x0008941732007986 */ /* 0x0001e8000c10190a */
[----:B------:R-:W2:Y:S04]  /*41c0*/  LDL.128 R12, [UR5+0x60] ;  /* 0x00006005ff0c7983 */ /* 0x000ea80008100c00 */
[----:B------:R1:W-:Y:S04]  /*41d0*/  STG.E desc[UR10][R50.64+0x814], R53 ;  /* 0x0008143532007986 */ /* 0x0003e8000c10190a */
[----:B0-----:R-:W3:Y:S04]  /*41e0*/  LDL.128 R20, [UR5+0x160] ;  /* 0x00016005ff147983 */ /* 0x001ee80008100c00 */
[----:B------:R0:W-:Y:S01]  /*41f0*/  STG.E desc[UR10][R50.64+0x818], R61 ;  /* 0x0008183d32007986 */ /* 0x0001e2000c10190a */
[----:B----4-:R-:W-:Y:S01]  /*4200*/  FADD R57, R40, R25 ;  /* 0x0000001928397221 */ /* 0x010fe20000000000 */
[----:B------:R-:W-:Y:S01]  /*4210*/  FADD R54, R36, R27 ;  /* 0x0000001b24367221 */ /* 0x000fe20000000000 */
[----:B-1----:R-:W-:Y:S01]  /*4220*/  FADD R53, R41, R24 ;  /* 0x0000001829357221 */ /* 0x002fe20000000000 */
[----:B------:R1:W-:Y:S04]  /*4230*/  STG.E desc[UR10][R50.64+0x898], R55 ;  /* 0x0008983732007986 */ /* 0x0003e8000c10190a */
[----:B------:R4:W-:Y:S01]  /*4240*/  STG.E desc[UR10][R50.64+0x89c], R59 ;  /* 0x00089c3b32007986 */ /* 0x0009e2000c10190a */
[----:B0-----:R-:W-:-:S03]  /*4250*/  FADD R61, R37, R26 ;  /* 0x0000001a253d7221 */ /* 0x001fc60000000000 */
[----:B------:R-:W3:Y:S01]  /*4260*/  LDL.128 R24, [UR5+0x260] ;  /* 0x00026005ff187983 */ /* 0x000ee20008100c00 */
[----:B-1----:R-:W-:Y:S01]  /*4270*/  FADD R55, R39, R16 ;  /* 0x0000001027377221 */ /* 0x002fe20000000000 */
[----:B----4-:R-:W-:Y:S01]  /*4280*/  FADD R59, R38, R17 ;  /* 0x00000011263b7221 */ /* 0x010fe20000000000 */
[----:B------:R-:W-:Y:S01]  /*4290*/  FADD R52, R35, R18 ;  /* 0x0000001223347221 */ /* 0x000fe20000000000 */
[----:B------:R-:W-:Y:S02]  /*42a0*/  FADD R56, R34, R19 ;  /* 0x0000001322387221 */ /* 0x000fe40000000000 */
[----:B------:R-:W4:Y:S04]  /*42b0*/  LDL.128 R16, [UR5+0x360] ;  /* 0x00036005ff107983 */ /* 0x000f280008100c00 */
[----:B------:R0:W-:Y:S04]  /*42c0*/  STG.E desc[UR10][R50.64+0x8810], R53 ;  /* 0x0088103532007986 */ /* 0x0001e8000c10190a */
[----:B------:R1:W-:Y:S04]  /*42d0*/  STG.E desc[UR10][R50.64+0x8814], R57 ;  /* 0x0088143932007986 */ /* 0x0003e8000c10190a */
[----:B------:R1:W-:Y:S04]  /*42e0*/  STG.E desc[UR10][R50.64+0x8818], R61 ;  /* 0x0088183d32007986 */ /* 0x0003e8000c10190a */
[----:B------:R3:W-:Y:S04]  /*42f0*/  STG.E desc[UR10][R50.64+0x8890], R55 ;  /* 0x0088903732007986 */ /* 0x0007e8000c10190a */
[----:B------:R3:W-:Y:S04]  /*4300*/  STG.E desc[UR10][R50.64+0x8894], R59 ;  /* 0x0088943b32007986 */ /* 0x0007e8000c10190a */
[----:B------:R-:W-:Y:S01]  /*4310*/  STG.E desc[UR10][R50.64+0x8898], R52 ;  /* 0x0088983432007986 */ /* 0x000fe2000c10190a */
[----:B--2---:R-:W-:Y:S01]  /*4320*/  FADD R13, R32, R13 ;  /* 0x0000000d200d7221 */ /* 0x004fe20000000000 */
[----:B0-----:R-:W-:Y:S01]  /*4330*/  FADD R53, R33, R12 ;  /* 0x0000000c21357221 */ /* 0x001fe20000000000 */
[----:B-1----:R-:W-:Y:S01]  /*4340*/  FADD R57, R29, R14 ;  /* 0x0000000e1d397221 */ /* 0x002fe20000000000 */
[----:B------:R-:W-:Y:S01]  /*4350*/  FADD R61, R28, R15 ;  /* 0x0000000f1c3d7221 */ /* 0x000fe20000000000 */
[----:B---3--:R-:W-:Y:S01]  /*4360*/  FADD R21, R30, R21 ;  /* 0x000000151e157221 */ /* 0x008fe20000000000 */
[----:B------:R-:W-:Y:S01]  /*4370*/  FADD R23, R10, R23 ;  /* 0x000000170a177221 */ /* 0x000fe20000000000 */
[----:B------:R0:W-:Y:S01]  /*4380*/  STG.E desc[UR10][R50.64+0x824], R13 ;  /* 0x0008240d32007986 */ /* 0x0001e2000c10190a */
[----:B------:R-:W-:Y:S01]  /*4390*/  FADD R55, R31, R20 ;  /* 0x000000141f377221 */ /* 0x000fe20000000000 */
[----:B------:R-:W-:-:S02]  /*43a0*/  FADD R59, R11, R22 ;  /* 0x000000160b3b7221 */ /* 0x000fc40000000000 */
[----:B------:R-:W-:Y:S04]  /*43b0*/  STG.E desc[UR10][R50.64+0x8a4], R21 ;  /* 0x0008a41532007986 */ /* 0x000fe8000c10190a */
[----:B------:R1:W-:Y:S04]  /*43c0*/  STG.E desc[UR10][R50.64+0x8ac], R23 ;  /* 0x0008ac1732007986 */ /* 0x0003e8000c10190a */
[----:B0-----:R-:W2:Y:S01]  /*43d0*/  LDL.128 R12, [UR5+0x70] ;  /* 0x00007005ff0c7983 */ /* 0x001ea20008100c00 */
[----:B------:R-:W-:Y:S01]  /*43e0*/  FADD R25, R32, R25 ;  /* 0x0000001920197221 */ /* 0x000fe20000000000 */
[----:B------:R-:W-:-:S02]  /*43f0*/  FADD R27, R28, R27 ;  /* 0x0000001b1c1b7221 */ /* 0x000fc40000000000 */
[----:B-1----:R-:W3:Y:S04]  /*4400*/  LDL.128 R20, [UR5+0x170] ;  /* 0x00017005ff147983 */ /* 0x002ee80008100c00 */
[----:B------:R0:W-:Y:S04]  /*4410*/  STG.E desc[UR10][R50.64+0x828], R57 ;  /* 0x0008283932007986 */ /* 0x0001e8000c10190a */
[----:B------:R1:W-:Y:S04]  /*4420*/  STG.E desc[UR10][R50.64+0x8a0], R55 ;  /* 0x0008a03732007986 */ /* 0x0003e8000c10190a */
[----:B------:R1:W-:Y:S01]  /*4430*/  STG.E desc[UR10][R50.64+0x8a8], R59 ;  /* 0x0008a83b32007986 */ /* 0x0003e2000c10190a */
[----:B----4-:R-:W-:-:S03]  /*4440*/  FADD R52, R10, R19 ;  /* 0x000000130a347221 */ /* 0x010fc60000000000 */
[----:B------:R4:W-:Y:S01]  /*4450*/  STG.E desc[UR10][R50.64+0x820], R53 ;  /* 0x0008203532007986 */ /* 0x0009e2000c10190a */
[----:B0-----:R-:W-:-:S03]  /*4460*/  FADD R57, R30, R17 ;  /* 0x000000111e397221 */ /* 0x001fc60000000000 */
[----:B------:R0:W-:Y:S01]  /*4470*/  STG.E desc[UR10][R50.64+0x82c], R61 ;  /* 0x00082c3d32007986 */ /* 0x0001e2000c10190a */
[----:B-1----:R-:W-:Y:S01]  /*4480*/  FADD R55, R31, R16 ;  /* 0x000000101f377221 */ /* 0x002fe20000000000 */
[----:B------:R-:W-:Y:S02]  /*4490*/  FADD R59, R11, R18 ;  /* 0x000000120b3b7221 */ /* 0x000fe40000000000 */
[----:B------:R-:W-:Y:S01]  /*44a0*/  STG.E desc[UR10][R50.64+0x8824], R25 ;  /* 0x0088241932007986 */ /* 0x000fe2000c10190a */
[----:B----4-:R-:W-:-:S03]  /*44b0*/  FADD R53, R33, R24 ;  /* 0x0000001821357221 */ /* 0x010fc60000000000 */
[----:B------:R1:W-:Y:S01]  /*44c0*/  STG.E desc[UR10][R50.64+0x882c], R27 ;  /* 0x00882c1b32007986 */ /* 0x0003e2000c10190a */
[----:B0-----:R-:W-:-:S03]  /*44d0*/  FADD R61, R29, R26 ;  /* 0x0000001a1d3d7221 */ /* 0x001fc60000000000 */
[----:B------:R-:W4:Y:S04]  /*44e0*/  LDL.128 R16, [UR5+0x270] ;  /* 0x00027005ff107983 */ /* 0x000f280008100c00 */
[----:B-1----:R-:W4:Y:S04]  /*44f0*/  LDL.128 R24, [UR5+0x370] ;  /* 0x00037005ff187983 */ /* 0x002f280008100c00 */
[----:B------:R2:W-:Y:S04]  /*4500*/  STG.E desc[UR10][R50.64+0x8820], R53 ;  /* 0x0088203532007986 */ /* 0x0005e8000c10190a */
[----:B------:R0:W-:Y:S04]  /*4510*/  STG.E desc[UR10][R50.64+0x8828], R61 ;  /* 0x0088283d32007986 */ /* 0x0001e8000c10190a */
[----:B------:R1:W-:Y:S04]  /*4520*/  STG.E desc[UR10][R50.64+0x88a0], R55 ;  /* 0x0088a03732007986 */ /* 0x0003e8000c10190a */
[----:B------:R3:W-:Y:S04]  /*4530*/  STG.E desc[UR10][R50.64+0x88a4], R57 ;  /* 0x0088a43932007986 */ /* 0x0007e8000c10190a */
[----:B------:R-:W-:Y:S04]  /*4540*/  STG.E desc[UR10][R50.64+0x80c], R58 ;  /* 0x00080c3a32007986 */ /* 0x000fe8000c10190a */
[----:B------:R-:W-:Y:S04]  /*4550*/  STG.E desc[UR10][R50.64+0x88c], R60 ;  /* 0x00088c3c32007986 */ /* 0x000fe8000c10190a */
[----:B------:R-:W-:Y:S04]  /*4560*/  STG.E desc[UR10][R50.64+0x881c], R54 ;  /* 0x00881c3632007986 */ /* 0x000fe8000c10190a */
[----:B------:R-:W-:Y:S04]  /*4570*/  STG.E desc[UR10][R50.64+0x889c], R56 ;  /* 0x00889c3832007986 */ /* 0x000fe8000c10190a */
[----:B------:R-:W-:Y:S04]  /*4580*/  STG.E desc[UR10][R50.64+0x88a8], R59 ;  /* 0x0088a83b32007986 */ /* 0x000fe8000c10190a */
[----:B------:R-:W-:Y:S01]  /*4590*/  STG.E desc[UR10][R50.64+0x88ac], R52 ;  /* 0x0088ac3432007986 */ /* 0x000fe2000c10190a */
[----:B------:R-:W-:-:S02]  /*45a0*/  UPLOP3.LUT UP1, UPT, UPT, UPT, UP0, 0x80, 0x8 ;  /* 0x000000000008789c */ /* 0x000fc40003f2f000 */
[----:B------:R-:W-:Y:S01]  /*45b0*/  UPLOP3.LUT UP0, UPT, UPT, UPT, UPT, 0x40, 0x4 ;  /* 0x000000000004789c */ /* 0x000fe20003f0e870 */
[----:B------:R-:W-:Y:S01]  /*45c0*/  UMOV UR4, 0x1 ;  /* 0x0000000100047882 */ /* 0x000fe20000000000 */
[----:B--2---:R-:W-:Y:S01]  /*45d0*/  FADD R53, R3, R12 ;  /* 0x0000000c03357221 */ /* 0x004fe20000000000 */
[----:B0-----:R-:W-:Y:S01]  /*45e0*/  FADD R61, R0, R13 ;  /* 0x0000000d003d7221 */ /* 0x001fe20000000000 */
[----:B-1----:R-:W-:Y:S01]  /*45f0*/  FADD R55, R7, R14 ;  /* 0x0000000e07377221 */ /* 0x002fe20000000000 */
[----:B------:R-:W-:Y:S01]  /*4600*/  FADD R12, R6, R15 ;  /* 0x0000000f060c7221 */ /* 0x000fe20000000000 */
[----:B---3--:R-:W-:Y:S01]  /*4610*/  FADD R13, R5, R20 ;  /* 0x00000014050d7221 */ /* 0x008fe20000000000 */
[----:B------:R0:W-:Y:S01]  /*4620*/  STG.E desc[UR10][R50.64+0x830], R53 ;  /* 0x0008303532007986 */ /* 0x0001e2000c10190a */
[----:B------:R-:W-:Y:S01]  /*4630*/  FADD R21, R4, R21 ;  /* 0x0000001504157221 */ /* 0x000fe20000000000 */
[----:B------:R-:W-:Y:S02]  /*4640*/  FADD R57, R9, R22 ;  /* 0x0000001609397221 */ /* 0x000fe40000000000 */
[----:B------:R4:W-:Y:S04]  /*4650*/  STG.E desc[UR10][R50.64+0x838], R55 ;  /* 0x0008383732007986 */ /* 0x0009e8000c10190a */
[----:B------:R1:W-:Y:S01]  /*4660*/  STG.E desc[UR10][R50.64+0x8b0], R13 ;  /* 0x0008b00d32007986 */ /* 0x0003e2000c10190a */
[----:B0-----:R-:W-:-:S03]  /*4670*/  FADD R53, R8, R23 ;  /* 0x0000001708357221 */ /* 0x001fc60000000000 */
[----:B------:R0:W-:Y:S04]  /*4680*/  STG.E desc[UR10][R50.64+0x834], R61 ;  /* 0x0008343d32007986 */ /* 0x0001e8000c10190a */
[----:B------:R0:W-:Y:S04]  /*4690*/  STG.E desc[UR10][R50.64+0x83c], R12 ;  /* 0x00083c0c32007986 */ /* 0x0001e8000c10190a */
[----:B------:R0:W-:Y:S04]  /*46a0*/  STG.E desc[UR10][R50.64+0x8b4], R21 ;  /* 0x0008b41532007986 */ /* 0x0001e8000c10190a */
[----:B------:R0:W-:Y:S01]  /*46b0*/  STG.E desc[UR10][R50.64+0x8b8], R57 ;  /* 0x0008b83932007986 */ /* 0x0001e2000c10190a */
[----:B----4-:R-:W-:Y:S01]  /*46c0*/  FADD R55, R6, R19 ;  /* 0x0000001306377221 */ /* 0x010fe20000000000 */
[----:B------:R-:W-:Y:S01]  /*46d0*/  FADD R15, R3, R16 ;  /* 0x00000010030f7221 */ /* 0x000fe20000000000 */
[----:B------:R-:W-:Y:S01]  /*46e0*/  FADD R17, R0, R17 ;  /* 0x0000001100117221 */ /* 0x000fe20000000000 */
[----:B------:R-:W-:Y:S01]  /*46f0*/  FADD R23, R7, R18 ;  /* 0x0000001207177221 */ /* 0x000fe20000000000 */
[----:B-1----:R-:W-:Y:S01]  /*4700*/  FADD R13, R5, R24 ;  /* 0x00000018050d7221 */ /* 0x002fe20000000000 */
[----:B------:R-:W-:Y:S01]  /*4710*/  FADD R25, R4, R25 ;  /* 0x0000001904197221 */ /* 0x000fe20000000000 */
[----:B------:R-:W-:Y:S01]  /*4720*/  FADD R19, R9, R26 ;  /* 0x0000001a09137221 */ /* 0x000fe20000000000 */
[----:B------:R-:W-:Y:S01]  /*4730*/  FADD R27, R8, R27 ;  /* 0x0000001b081b7221 */ /* 0x000fe20000000000 */
[----:B------:R0:W-:Y:S04]  /*4740*/  STG.E desc[UR10][R50.64+0x8bc], R53 ;  /* 0x0008bc3532007986 */ /* 0x0001e8000c10190a */
[----:B------:R0:W-:Y:S04]  /*4750*/  STG.E desc[UR10][R50.64+0x8830], R15 ;  /* 0x0088300f32007986 */ /* 0x0001e8000c10190a */
[----:B------:R0:W-:Y:S04]  /*4760*/  STG.E desc[UR10][R50.64+0x8834], R17 ;  /* 0x0088341132007986 */ /* 0x0001e8000c10190a */
[----:B------:R0:W-:Y:S04]  /*4770*/  STG.E desc[UR10][R50.64+0x8838], R23 ;  /* 0x0088381732007986 */ /* 0x0001e8000c10190a */
[----:B------:R0:W-:Y:S04]  /*4780*/  STG.E desc[UR10][R50.64+0x883c], R55 ;  /* 0x00883c3732007986 */ /* 0x0001e8000c10190a */
[----:B------:R0:W-:Y:S04]  /*4790*/  STG.E desc[UR10][R50.64+0x88b0], R13 ;  /* 0x0088b00d32007986 */ /* 0x0001e8000c10190a */
[----:B------:R0:W-:Y:S04]  /*47a0*/  STG.E desc[UR10][R50.64+0x88b4], R25 ;  /* 0x0088b41932007986 */ /* 0x0001e8000c10190a */
[----:B------:R0:W-:Y:S04]  /*47b0*/  STG.E desc[UR10][R50.64+0x88b8], R19 ;  /* 0x0088b81332007986 */ /* 0x0001e8000c10190a */
[----:B------:R0:W-:Y:S01]  /*47c0*/  STG.E desc[UR10][R50.64+0x88bc], R27 ;  /* 0x0088bc1b32007986 */ /* 0x0001e2000c10190a */
[----:B------:R-:W-:Y:S05]  /*47d0*/  BRA.U UP1, `(.L_x_3) ;  /* 0xffffffed01587547 */ /* 0x000fea000b83ffff */
[----:B------:R-:W-:Y:S05]  /*47e0*/  EXIT ;  /* 0x000000000000794d */ /* 0x000fea0003800000 */
.L_x_4:
[----:B------:R-:W-:-:S00]  /*47f0*/  BRA `(.L_x_4) ;  /* 0xfffffffc00fc7947 */ /* 0x000fc0000383ffff */
[----:B------:R-:W-:-:S00]  /*4800*/  NOP ;  /* 0x0000000000007918 */ /* 0x000fc00000000000 */
[----:B------:R-:W-:-:S00]  /*4810*/  NOP ;  /* 0x0000000000007918 */ /* 0x000fc00000000000 */
[----:B------:R-:W-:-:S00]  /*4820*/  NOP ;  /* 0x0000000000007918 */ /* 0x000fc00000000000 */
[----:B------:R-:W-:-:S00]  /*4830*/  NOP ;  /* 0x0000000000007918 */ /* 0x000fc00000000000 */
[----:B------:R-:W-:-:S00]  /*4840*/  NOP ;  /* 0x0000000000007918 */ /* 0x000fc00000000000 */
[----:B------:R-:W-:-:S00]  /*4850*/  NOP ;  /* 0x0000000000007918 */ /* 0x000fc00000000000 */
[----:B------:R-:W-:-:S00]  /*4860*/  NOP ;  /* 0x0000000000007918 */ /* 0x000fc00000000000 */
[----:B------:R-:W-:-:S00]  /*4870*/  NOP ;  /* 0x0000000000007918 */ /* 0x000fc00000000000 */
.L_x_5:


//--------------------- .nv.shared.my_kernel_kernel0 --------------------------
	.section	.nv.shared.my_kernel_kernel0,"aw",@nobits
	.sectionflags	@""
	.align	4
.nv.shared.my_kernel_kernel0:
	.zero		6432


//--------------------- .nv.shared.reserved.0     --------------------------
	.section	.nv.shared.reserved.0,"aw",@nobits
	.weak		__nv_reservedSMEM_offset_0_alias
	.size		__nv_reservedSMEM_offset_0_alias, 0, 64
	.other		__nv_reservedSMEM_offset_0_alias,@"STO_CUDA_RESERVED_SHARED STV_DEFAULT"
__nv_reservedSMEM_offset_0_alias:
	.zero		0
	.zero		64


//--------------------- .nv.constant0.my_kernel_kernel0 --------------------------
	.section	.nv.constant0.my_kernel_kernel0,"a",@progbits
	.sectionflags	@""
	.align	4
.nv.constant0.my_kernel_kernel0:
	.zero		928


//--------------------- SYMBOLS --------------------------

	.type		.nv.reservedSmem.offset0,@object
	.size		.nv.reservedSmem.offset0,0x4
	.type		.nv.reservedSmem.cap,@object
	.size		.nv.reservedSmem.cap,0x4
